//
// Generated by NVIDIA NVVM Compiler
//
// Compiler Build ID: CL-36424714
// Cuda compilation tools, release 13.0, V13.0.88
// Based on NVVM 20.0.0
//

.version 9.0
.target sm_100
.address_size 64

	// .globl	my_kernel_kernel0
// _ZZ17my_kernel_kernel0E18PaddedInput_shared has been demoted
// _ZZ17my_kernel_kernel0E18placeholder_shared has been demoted

.visible .entry my_kernel_kernel0(
	.param .u64 .ptr .align 1 my_kernel_kernel0_param_0,
	.param .u64 .ptr .align 1 my_kernel_kernel0_param_1,
	.param .u64 .ptr .align 1 my_kernel_kernel0_param_2,
	.param .u64 .ptr .align 1 my_kernel_kernel0_param_3
)
{
	.local .align 16 .b8 	__local_depot0[128];
	.reg .b64 	%SP;
	.reg .b64 	%SPL;
	.reg .pred 	%p<57>;
	.reg .b16 	%rs<31>;
	.reg .b32 	%r<86>;
	.reg .b32 	%f<218>;
	.reg .b64 	%rd<29>;
	// demoted variable
	.shared .align 4 .b8 _ZZ17my_kernel_kernel0E18PaddedInput_shared[32640];
	// demoted variable
	.shared .align 4 .b8 _ZZ17my_kernel_kernel0E18placeholder_shared[3456];
	mov.u64 	%SPL, __local_depot0;
	ld.param.u64 	%rd12, [my_kernel_kernel0_param_0];
	ld.param.u64 	%rd9, [my_kernel_kernel0_param_1];
	ld.param.u64 	%rd10, [my_kernel_kernel0_param_2];
	ld.param.u64 	%rd11, [my_kernel_kernel0_param_3];
	cvta.to.global.u64 	%rd1, %rd12;
	add.u64 	%rd2, %SPL, 0;
	add.s64 	%rd28, %rd2, 64;
	mov.f32 	%f5, 0f00000000;
	st.local.v4.f32 	[%rd2], {%f5, %f5, %f5, %f5};
	st.local.v4.f32 	[%rd2+64], {%f5, %f5, %f5, %f5};
	st.local.v4.f32 	[%rd2+16], {%f5, %f5, %f5, %f5};
	st.local.v4.f32 	[%rd2+80], {%f5, %f5, %f5, %f5};
	st.local.v4.f32 	[%rd2+32], {%f5, %f5, %f5, %f5};
	st.local.v4.f32 	[%rd2+96], {%f5, %f5, %f5, %f5};
	st.local.v4.f32 	[%rd2+48], {%f5, %f5, %f5, %f5};
	st.local.v4.f32 	[%rd2+112], {%f5, %f5, %f5, %f5};
	mov.u32 	%r1, %ctaid.x;
	mul.hi.u32 	%r34, %r1, -1840700269;
	shr.u32 	%r2, %r34, 4;
	and.b32  	%r3, %r34, 2147483632;
	mov.u32 	%r4, %tid.x;
	mul.lo.s32 	%r35, %r2, 28;
	sub.s32 	%r36, %r1, %r35;
	shl.b32 	%r5, %r36, 2;
	cvt.u16.u32 	%rs1, %r4;
	add.s16 	%rs30, %rs1, 48;
	mad.lo.s32 	%r37, %r2, 161280, %r4;
	mad.lo.s32 	%r38, %r1, 384, %r37;
	add.s32 	%r81, %r38, -10800;
	add.s32 	%r80, %r4, 48;
	add.s32 	%r79, %r38, -10848;
	shl.b32 	%r39, %r4, 2;
	mov.u32 	%r40, _ZZ17my_kernel_kernel0E18PaddedInput_shared;
	add.s32 	%r77, %r40, %r39;
	mov.b32 	%r82, 192;
	mov.u32 	%r78, %r4;
	mov.u16 	%rs29, %rs1;
$L__BB0_1:
	mul.hi.u16 	%rs11, %rs30, -30583;
	shr.u16 	%rs5, %rs11, 8;
	add.s16 	%rs12, %rs30, -48;
	mul.hi.u16 	%rs13, %rs12, -30583;
	shr.u16 	%rs14, %rs13, 8;
	cvt.u32.u16 	%r41, %rs14;
	or.b32  	%r42, %r3, %r41;
	setp.eq.s32 	%p1, %r42, 0;
	mov.f32 	%f216, 0f00000000;
	@%p1 bra 	$L__BB0_4;
	mul.hi.u16 	%rs15, %rs29, -30583;
	shr.u16 	%rs16, %rs15, 8;
	mad.lo.s16 	%rs17, %rs16, -480, %rs30;
	add.s16 	%rs18, %rs17, -48;
	mul.hi.u16 	%rs19, %rs18, -21845;
	shr.u16 	%rs20, %rs19, 6;
	cvt.u32.u16 	%r43, %rs20;
	or.b32  	%r44, %r5, %r43;
	setp.eq.s32 	%p2, %r44, 0;
	@%p2 bra 	$L__BB0_4;
	mul.hi.u32 	%r45, %r78, -2004318071;
	shr.u32 	%r46, %r45, 8;
	mad.lo.s32 	%r47, %r46, 10272, %r79;
	mul.wide.s32 	%rd14, %r47, 4;
	add.s64 	%rd15, %rd1, %rd14;
	ld.global.nc.f32 	%f216, [%rd15];
$L__BB0_4:
	st.shared.f32 	[%r77], %f216;
	cvt.u32.u16 	%r48, %rs5;
	or.b32  	%r49, %r3, %r48;
	setp.eq.s32 	%p3, %r49, 0;
	mov.f32 	%f217, 0f00000000;
	@%p3 bra 	$L__BB0_7;
	mad.lo.s16 	%rs21, %rs5, -480, %rs30;
	mul.hi.u16 	%rs22, %rs21, -21845;
	shr.u16 	%rs23, %rs22, 6;
	cvt.u32.u16 	%r50, %rs23;
	or.b32  	%r51, %r5, %r50;
	setp.eq.s32 	%p4, %r51, 0;
	@%p4 bra 	$L__BB0_7;
	mul.hi.u32 	%r52, %r80, -2004318071;
	shr.u32 	%r53, %r52, 8;
	mad.lo.s32 	%r54, %r53, 10272, %r81;
	mul.wide.s32 	%rd16, %r54, 4;
	add.s64 	%rd17, %rd1, %rd16;
	ld.global.nc.f32 	%f217, [%rd17];
$L__BB0_7:
	st.shared.f32 	[%r77+192], %f217;
	add.s32 	%r82, %r82, 384;
	add.s16 	%rs30, %rs30, 96;
	add.s32 	%r81, %r81, 96;
	add.s32 	%r80, %r80, 96;
	add.s16 	%rs29, %rs29, 96;
	add.s32 	%r79, %r79, 96;
	add.s32 	%r78, %r78, 96;
	add.s32 	%r77, %r77, 384;
	setp.ne.s32 	%p5, %r82, 32832;
	@%p5 bra 	$L__BB0_1;
	mul.lo.s32 	%r83, %r4, 48;
	mul.wide.u32 	%rd18, %r4, 192;
	cvta.to.global.u64 	%rd19, %rd9;
	add.s64 	%rd20, %rd18, %rd19;
	add.s64 	%rd27, %rd20, 32;
	mov.u32 	%r56, _ZZ17my_kernel_kernel0E18placeholder_shared;
	mad.lo.s32 	%r23, %r4, 192, %r56;
	mov.b32 	%r84, 32;
$L__BB0_9:
	setp.gt.u32 	%p6, %r4, 17;
	setp.gt.u32 	%p7, %r83, 863;
	add.s32 	%r26, %r23, %r84;
	or.pred  	%p8, %p6, %p7;
	@%p8 bra 	$L__BB0_11;
	ld.global.nc.f32 	%f10, [%rd27+-32];
	st.shared.f32 	[%r26+-32], %f10;
$L__BB0_11:
	setp.gt.u32 	%p9, %r4, 17;
	setp.gt.u32 	%p10, %r83, 862;
	or.pred  	%p11, %p9, %p10;
	@%p11 bra 	$L__BB0_13;
	ld.global.nc.f32 	%f11, [%rd27+-28];
	st.shared.f32 	[%r26+-28], %f11;
$L__BB0_13:
	setp.gt.u32 	%p12, %r4, 17;
	setp.gt.u32 	%p13, %r83, 861;
	or.pred  	%p14, %p12, %p13;
	@%p14 bra 	$L__BB0_15;
	ld.global.nc.f32 	%f12, [%rd27+-24];
	st.shared.f32 	[%r26+-24], %f12;
$L__BB0_15:
	setp.gt.u32 	%p15, %r4, 17;
	setp.gt.u32 	%p16, %r83, 860;
	or.pred  	%p17, %p15, %p16;
	@%p17 bra 	$L__BB0_17;
	ld.global.nc.f32 	%f13, [%rd27+-20];
	st.shared.f32 	[%r26+-20], %f13;
$L__BB0_17:
	setp.gt.u32 	%p18, %r4, 17;
	setp.gt.u32 	%p19, %r83, 859;
	or.pred  	%p20, %p18, %p19;
	@%p20 bra 	$L__BB0_19;
	ld.global.nc.f32 	%f14, [%rd27+-16];
	st.shared.f32 	[%r26+-16], %f14;
$L__BB0_19:
	setp.gt.u32 	%p21, %r4, 17;
	setp.gt.u32 	%p22, %r83, 858;
	or.pred  	%p23, %p21, %p22;
	@%p23 bra 	$L__BB0_21;
	ld.global.nc.f32 	%f15, [%rd27+-12];
	st.shared.f32 	[%r26+-12], %f15;
$L__BB0_21:
	setp.gt.u32 	%p24, %r4, 17;
	setp.gt.u32 	%p25, %r83, 857;
	or.pred  	%p26, %p24, %p25;
	@%p26 bra 	$L__BB0_23;
	ld.global.nc.f32 	%f16, [%rd27+-8];
	st.shared.f32 	[%r26+-8], %f16;
$L__BB0_23:
	setp.gt.u32 	%p27, %r4, 17;
	setp.gt.u32 	%p28, %r83, 856;
	or.pred  	%p29, %p27, %p28;
	@%p29 bra 	$L__BB0_25;
	ld.global.nc.f32 	%f17, [%rd27+-4];
	st.shared.f32 	[%r26+-4], %f17;
$L__BB0_25:
	setp.gt.u32 	%p30, %r4, 17;
	setp.gt.u32 	%p31, %r83, 855;
	or.pred  	%p32, %p30, %p31;
	@%p32 bra 	$L__BB0_27;
	ld.global.nc.f32 	%f18, [%rd27];
	st.shared.f32 	[%r26], %f18;
$L__BB0_27:
	setp.gt.u32 	%p33, %r4, 17;
	setp.gt.u32 	%p34, %r83, 854;
	or.pred  	%p35, %p33, %p34;
	@%p35 bra 	$L__BB0_29;
	ld.global.nc.f32 	%f19, [%rd27+4];
	st.shared.f32 	[%r26+4], %f19;
$L__BB0_29:
	setp.gt.u32 	%p36, %r4, 17;
	setp.gt.u32 	%p37, %r83, 853;
	or.pred  	%p38, %p36, %p37;
	@%p38 bra 	$L__BB0_31;
	ld.global.nc.f32 	%f20, [%rd27+8];
	st.shared.f32 	[%r26+8], %f20;
$L__BB0_31:
	setp.gt.u32 	%p39, %r4, 17;
	setp.gt.u32 	%p40, %r83, 852;
	or.pred  	%p41, %p39, %p40;
	@%p41 bra 	$L__BB0_33;
	ld.global.nc.f32 	%f21, [%rd27+12];
	st.shared.f32 	[%r26+12], %f21;
$L__BB0_33:
	setp.gt.u32 	%p42, %r4, 17;
	setp.gt.u32 	%p43, %r83, 851;
	or.pred  	%p44, %p42, %p43;
	@%p44 bra 	$L__BB0_35;
	ld.global.nc.f32 	%f22, [%rd27+16];
	st.shared.f32 	[%r26+16], %f22;
$L__BB0_35:
	setp.gt.u32 	%p45, %r4, 17;
	setp.gt.u32 	%p46, %r83, 850;
	or.pred  	%p47, %p45, %p46;
	@%p47 bra 	$L__BB0_37;
	ld.global.nc.f32 	%f23, [%rd27+20];
	st.shared.f32 	[%r26+20], %f23;
$L__BB0_37:
	setp.gt.u32 	%p48, %r4, 17;
	setp.gt.u32 	%p49, %r83, 849;
	or.pred  	%p50, %p48, %p49;
	@%p50 bra 	$L__BB0_39;
	ld.global.nc.f32 	%f24, [%rd27+24];
	st.shared.f32 	[%r26+24], %f24;
$L__BB0_39:
	setp.gt.u32 	%p51, %r4, 17;
	setp.gt.u32 	%p52, %r83, 848;
	or.pred  	%p53, %p51, %p52;
	@%p53 bra 	$L__BB0_41;
	ld.global.nc.f32 	%f25, [%rd27+28];
	st.shared.f32 	[%r26+28], %f25;
$L__BB0_41:
	add.s32 	%r84, %r84, 64;
	add.s32 	%r83, %r83, 16;
	add.s64 	%rd27, %rd27, 64;
	setp.ne.s32 	%p54, %r84, 224;
	@%p54 bra 	$L__BB0_9;
	bar.sync 	0;
	mul.hi.u16 	%rs8, %rs1, 5462;
	mul.wide.u16 	%r58, %rs8, 1920;
	mul.lo.s16 	%rs24, %rs8, 12;
	sub.s16 	%rs9, %rs1, %rs24;
	setp.gt.u16 	%p55, %rs9, 5;
	selp.b32 	%r59, 192, 0, %p55;
	mul.hi.u16 	%rs25, %rs1, 10923;
	mul.lo.s16 	%rs26, %rs25, 6;
	sub.s16 	%rs27, %rs1, %rs26;
	shl.b16 	%rs10, %rs27, 4;
	cvt.u32.u16 	%r60, %rs10;
	add.s32 	%r61, %r59, %r58;
	add.s32 	%r62, %r61, %r60;
	mul.wide.u16 	%r63, %rs10, 4;
	add.s32 	%r65, %r63, %r56;
	add.s32 	%r29, %r65, 1536;
	shl.b32 	%r66, %r62, 2;
	mov.u32 	%r67, _ZZ17my_kernel_kernel0E18PaddedInput_shared;
	add.s32 	%r30, %r67, %r66;
	mov.b32 	%r85, 4224;
$L__BB0_43:
	ld.local.f32 	%f26, [%rd28];
	ld.local.f32 	%f27, [%rd28+-64];
	add.s32 	%r68, %r30, %r85;
	ld.shared.f32 	%f28, [%r68+-4224];
	add.s32 	%r69, %r29, %r85;
	ld.shared.f32 	%f29, [%r69+-5760];
	fma.rn.f32 	%f30, %f28, %f29, %f27;
	ld.shared.f32 	%f31, [%r68+-384];
	fma.rn.f32 	%f32, %f31, %f29, %f26;
	ld.shared.f32 	%f33, [%r68+-3840];
	ld.shared.f32 	%f34, [%r69+-5376];
	fma.rn.f32 	%f35, %f33, %f34, %f30;
	ld.shared.f32 	%f36, [%r68];
	fma.rn.f32 	%f37, %f36, %f34, %f32;
	ld.shared.f32 	%f38, [%r68+-3456];
	ld.shared.f32 	%f39, [%r69+-4992];
	fma.rn.f32 	%f40, %f38, %f39, %f35;
	ld.shared.f32 	%f41, [%r68+384];
	fma.rn.f32 	%f42, %f41, %f39, %f37;
	ld.shared.f32 	%f43, [%r68+-2304];
	ld.shared.f32 	%f44, [%r69+-4608];
	fma.rn.f32 	%f45, %f43, %f44, %f40;
	ld.shared.f32 	%f46, [%r68+1536];
	fma.rn.f32 	%f47, %f46, %f44, %f42;
	ld.shared.f32 	%f48, [%r68+-1920];
	ld.shared.f32 	%f49, [%r69+-4224];
	fma.rn.f32 	%f50, %f48, %f49, %f45;
	ld.shared.f32 	%f51, [%r68+1920];
	fma.rn.f32 	%f52, %f51, %f49, %f47;
	ld.shared.f32 	%f53, [%r68+-1536];
	ld.shared.f32 	%f54, [%r69+-3840];
	fma.rn.f32 	%f55, %f53, %f54, %f50;
	ld.shared.f32 	%f56, [%r68+2304];
	fma.rn.f32 	%f57, %f56, %f54, %f52;
	ld.shared.f32 	%f58, [%r69+-3456];
	fma.rn.f32 	%f59, %f31, %f58, %f55;
	ld.shared.f32 	%f60, [%r68+3456];
	fma.rn.f32 	%f61, %f60, %f58, %f57;
	ld.shared.f32 	%f62, [%r69+-3072];
	fma.rn.f32 	%f63, %f36, %f62, %f59;
	ld.shared.f32 	%f64, [%r68+3840];
	fma.rn.f32 	%f65, %f64, %f62, %f61;
	ld.shared.f32 	%f66, [%r69+-2688];
	fma.rn.f32 	%f67, %f41, %f66, %f63;
	ld.shared.f32 	%f68, [%r68+4224];
	fma.rn.f32 	%f69, %f68, %f66, %f65;
	st.local.f32 	[%rd28+-64], %f67;
	st.local.f32 	[%rd28], %f69;
	add.s32 	%r85, %r85, 4;
	add.s64 	%rd28, %rd28, 4;
	setp.ne.s32 	%p56, %r85, 4288;
	@%p56 bra 	$L__BB0_43;
	cvta.to.global.u64 	%rd21, %rd11;
	cvta.to.global.u64 	%rd22, %rd10;
	mul.wide.u16 	%r70, %rs8, 10752;
	shl.b16 	%rs28, %rs9, 4;
	cvt.u32.u16 	%r71, %rs28;
	mul.lo.s32 	%r72, %r1, 192;
	mad.lo.s32 	%r73, %r2, 37632, %r72;
	add.s32 	%r74, %r73, %r70;
	add.s32 	%r75, %r74, %r71;
	ld.local.v4.f32 	{%f70, %f71, %f72, %f73}, [%rd2];
	mul.wide.u32 	%rd23, %r60, 4;
	add.s64 	%rd24, %rd21, %rd23;
	ld.global.nc.f32 	%f74, [%rd24];
	add.f32 	%f75, %f70, %f74;
	min.f32 	%f76, %f75, 0f40C00000;
	max.f32 	%f77, %f76, 0f00000000;
	mul.wide.u32 	%rd25, %r75, 4;
	add.s64 	%rd26, %rd22, %rd25;
	st.global.f32 	[%rd26], %f77;
	ld.global.nc.f32 	%f78, [%rd24+4];
	add.f32 	%f79, %f71, %f78;
	min.f32 	%f80, %f79, 0f40C00000;
	max.f32 	%f81, %f80, 0f00000000;
	st.global.f32 	[%rd26+4], %f81;
	ld.global.nc.f32 	%f82, [%rd24+8];
	add.f32 	%f83, %f72, %f82;
	min.f32 	%f84, %f83, 0f40C00000;
	max.f32 	%f85, %f84, 0f00000000;
	st.global.f32 	[%rd26+8], %f85;
	ld.global.nc.f32 	%f86, [%rd24+12];
	add.f32 	%f87, %f73, %f86;
	min.f32 	%f88, %f87, 0f40C00000;
	max.f32 	%f89, %f88, 0f00000000;
	st.global.f32 	[%rd26+12], %f89;
	ld.local.v4.f32 	{%f90, %f91, %f92, %f93}, [%rd2+16];
	ld.global.nc.f32 	%f94, [%rd24+16];
	add.f32 	%f95, %f90, %f94;
	min.f32 	%f96, %f95, 0f40C00000;
	max.f32 	%f97, %f96, 0f00000000;
	st.global.f32 	[%rd26+16], %f97;
	ld.global.nc.f32 	%f98, [%rd24+20];
	add.f32 	%f99, %f91, %f98;
	min.f32 	%f100, %f99, 0f40C00000;
	max.f32 	%f101, %f100, 0f00000000;
	st.global.f32 	[%rd26+20], %f101;
	ld.global.nc.f32 	%f102, [%rd24+24];
	add.f32 	%f103, %f92, %f102;
	min.f32 	%f104, %f103, 0f40C00000;
	max.f32 	%f105, %f104, 0f00000000;
	st.global.f32 	[%rd26+24], %f105;
	ld.global.nc.f32 	%f106, [%rd24+28];
	add.f32 	%f107, %f93, %f106;
	min.f32 	%f108, %f107, 0f40C00000;
	max.f32 	%f109, %f108, 0f00000000;
	st.global.f32 	[%rd26+28], %f109;
	ld.local.v4.f32 	{%f110, %f111, %f112, %f113}, [%rd2+32];
	ld.global.nc.f32 	%f114, [%rd24+32];
	add.f32 	%f115, %f110, %f114;
	min.f32 	%f116, %f115, 0f40C00000;
	max.f32 	%f117, %f116, 0f00000000;
	st.global.f32 	[%rd26+32], %f117;
	ld.global.nc.f32 	%f118, [%rd24+36];
	add.f32 	%f119, %f111, %f118;
	min.f32 	%f120, %f119, 0f40C00000;
	max.f32 	%f121, %f120, 0f00000000;
	st.global.f32 	[%rd26+36], %f121;
	ld.global.nc.f32 	%f122, [%rd24+40];
	add.f32 	%f123, %f112, %f122;
	min.f32 	%f124, %f123, 0f40C00000;
	max.f32 	%f125, %f124, 0f00000000;
	st.global.f32 	[%rd26+40], %f125;
	ld.global.nc.f32 	%f126, [%rd24+44];
	add.f32 	%f127, %f113, %f126;
	min.f32 	%f128, %f127, 0f40C00000;
	max.f32 	%f129, %f128, 0f00000000;
	st.global.f32 	[%rd26+44], %f129;
	ld.local.v4.f32 	{%f130, %f131, %f132, %f133}, [%rd2+48];
	ld.global.nc.f32 	%f134, [%rd24+48];
	add.f32 	%f135, %f130, %f134;
	min.f32 	%f136, %f135, 0f40C00000;
	max.f32 	%f137, %f136, 0f00000000;
	st.global.f32 	[%rd26+48], %f137;
	ld.global.nc.f32 	%f138, [%rd24+52];
	add.f32 	%f139, %f131, %f138;
	min.f32 	%f140, %f139, 0f40C00000;
	max.f32 	%f141, %f140, 0f00000000;
	st.global.f32 	[%rd26+52], %f141;
	ld.global.nc.f32 	%f142, [%rd24+56];
	add.f32 	%f143, %f132, %f142;
	min.f32 	%f144, %f143, 0f40C00000;
	max.f32 	%f145, %f144, 0f00000000;
	st.global.f32 	[%rd26+56], %f145;
	ld.global.nc.f32 	%f146, [%rd24+60];
	add.f32 	%f147, %f133, %f146;
	min.f32 	%f148, %f147, 0f40C00000;
	max.f32 	%f149, %f148, 0f00000000;
	st.global.f32 	[%rd26+60], %f149;
	ld.local.v4.f32 	{%f150, %f151, %f152, %f153}, [%rd2+64];
	add.f32 	%f154, %f150, %f74;
	min.f32 	%f155, %f154, 0f40C00000;
	max.f32 	%f156, %f155, 0f00000000;
	st.global.f32 	[%rd26+21504], %f156;
	add.f32 	%f157, %f151, %f78;
	min.f32 	%f158, %f157, 0f40C00000;
	max.f32 	%f159, %f158, 0f00000000;
	st.global.f32 	[%rd26+21508], %f159;
	add.f32 	%f160, %f152, %f82;
	min.f32 	%f161, %f160, 0f40C00000;
	max.f32 	%f162, %f161, 0f00000000;
	st.global.f32 	[%rd26+21512], %f162;
	add.f32 	%f163, %f153, %f86;
	min.f32 	%f164, %f163, 0f40C00000;
	max.f32 	%f165, %f164, 0f00000000;
	st.global.f32 	[%rd26+21516], %f165;
	ld.local.v4.f32 	{%f166, %f167, %f168, %f169}, [%rd2+80];
	add.f32 	%f170, %f166, %f94;
	min.f32 	%f171, %f170, 0f40C00000;
	max.f32 	%f172, %f171, 0f00000000;
	st.global.f32 	[%rd26+21520], %f172;
	add.f32 	%f173, %f167, %f98;
	min.f32 	%f174, %f173, 0f40C00000;
	max.f32 	%f175, %f174, 0f00000000;
	st.global.f32 	[%rd26+21524], %f175;
	add.f32 	%f176, %f168, %f102;
	min.f32 	%f177, %f176, 0f40C00000;
	max.f32 	%f178, %f177, 0f00000000;
	st.global.f32 	[%rd26+21528], %f178;
	add.f32 	%f179, %f169, %f106;
	min.f32 	%f180, %f179, 0f40C00000;
	max.f32 	%f181, %f180, 0f00000000;
	st.global.f32 	[%rd26+21532], %f181;
	ld.local.v4.f32 	{%f182, %f183, %f184, %f185}, [%rd2+96];
	add.f32 	%f186, %f182, %f114;
	min.f32 	%f187, %f186, 0f40C00000;
	max.f32 	%f188, %f187, 0f00000000;
	st.global.f32 	[%rd26+21536], %f188;
	add.f32 	%f189, %f183, %f118;
	min.f32 	%f190, %f189, 0f40C00000;
	max.f32 	%f191, %f190, 0f00000000;
	st.global.f32 	[%rd26+21540], %f191;
	add.f32 	%f192, %f184, %f122;
	min.f32 	%f193, %f192, 0f40C00000;
	max.f32 	%f194, %f193, 0f00000000;
	st.global.f32 	[%rd26+21544], %f194;
	add.f32 	%f195, %f185, %f126;
	min.f32 	%f196, %f195, 0f40C00000;
	max.f32 	%f197, %f196, 0f00000000;
	st.global.f32 	[%rd26+21548], %f197;
	ld.local.v4.f32 	{%f198, %f199, %f200, %f201}, [%rd2+112];
	add.f32 	%f202, %f198, %f134;
	min.f32 	%f203, %f202, 0f40C00000;
	max.f32 	%f204, %f203, 0f00000000;
	st.global.f32 	[%rd26+21552], %f204;
	add.f32 	%f205, %f199, %f138;
	min.f32 	%f206, %f205, 0f40C00000;
	max.f32 	%f207, %f206, 0f00000000;
	st.global.f32 	[%rd26+21556], %f207;
	add.f32 	%f208, %f200, %f142;
	min.f32 	%f209, %f208, 0f40C00000;
	max.f32 	%f210, %f209, 0f00000000;
	st.global.f32 	[%rd26+21560], %f210;
	add.f32 	%f211, %f201, %f146;
	min.f32 	%f212, %f211, 0f40C00000;
	max.f32 	%f213, %f212, 0f00000000;
	st.global.f32 	[%rd26+21564], %f213;
	ret;

}


// ===== COMPILED SASS (sm_100) =====

	.target	sm_100

	.elftype	@"ET_EXEC"


//--------------------- .note.nv.tkinfo           --------------------------
	.section	.note.nv.tkinfo,"",@"SHT_NOTE"
	.sectionflags	@"SHF_NOTE_NV_TKINFO"
	.tkinfo
        /*0018*/ 	.word	0x00000002
        /*0030*/ 	.string	""
        /*0030*/ 	.string	"ptxas"
        /*0030*/ 	.string	"Cuda compilation tools, release 13.0, V13.0.88"
        /*0030*/ 	.string	"Build cuda_13.0.r13.0/compiler.36424714_0"
        /*0030*/ 	.string	"-arch sm_100 -m 64 "



//--------------------- .note.nv.cuinfo           --------------------------
	.section	.note.nv.cuinfo,"",@"SHT_NOTE"
	.sectionflags	@"SHF_NOTE_NV_CUINFO"
        /*0018*/ 	.short	0x0002
        /*001a*/ 	.short	0x0064
        /*001c*/ 	.short	0x0082
	.zero		2


//--------------------- .nv.info                  --------------------------
	.section	.nv.info,"",@"SHT_CUDA_INFO"
	.align	4


	//----- nvinfo : EIATTR_REGCOUNT
	.align		4
        /*0000*/ 	.byte	0x04, 0x2f
        /*0002*/ 	.short	(.L_1 - .L_0)
	.align		4
.L_0:
        /*0004*/ 	.word	index@(my_kernel_kernel0)
        /*0008*/ 	.word	0x00000020


	//----- nvinfo : EIATTR_FRAME_SIZE
	.align		4
.L_1:
        /*000c*/ 	.byte	0x04, 0x11
        /*000e*/ 	.short	(.L_3 - .L_2)
	.align		4
.L_2:
        /*0010*/ 	.word	index@(my_kernel_kernel0)
        /*0014*/ 	.word	0x00000080


	//----- nvinfo : EIATTR_MIN_STACK_SIZE
	.align		4
.L_3:
        /*0018*/ 	.byte	0x04, 0x12
        /*001a*/ 	.short	(.L_5 - .L_4)
	.align		4
.L_4:
        /*001c*/ 	.word	index@(my_kernel_kernel0)
        /*0020*/ 	.word	0x00000080
.L_5:


//--------------------- .nv.compat                --------------------------
	.section	.nv.compat,"",@"SHT_CUDA_COMPAT_INFO"
	.align	4
        /*0000*/ 	.byte	0x02, 0x09, 0x00, 0x00, 0x02, 0x02, 0x01, 0x00, 0x02, 0x05, 0x05, 0x00, 0x03, 0x07, 0x01, 0x01
        /*0010*/ 	.byte	0x02, 0x03, 0x00, 0x00, 0x02, 0x06, 0x01, 0x00, 0x04, 0x0b, 0x08, 0x00, 0x09, 0x00, 0x00, 0x00
        /*0020*/ 	.byte	0x00, 0x00, 0x00, 0x00


//--------------------- .nv.info.my_kernel_kernel0 --------------------------
	.section	.nv.info.my_kernel_kernel0,"",@"SHT_CUDA_INFO"
	.sectionflags	@""
	.align	4


	//----- nvinfo : EIATTR_CUDA_API_VERSION
	.align		4
        /*0000*/ 	.byte	0x04, 0x37
        /*0002*/ 	.short	(.L_7 - .L_6)
.L_6:
        /*0004*/ 	.word	0x00000082


	//----- nvinfo : EIATTR_KPARAM_INFO
	.align		4
.L_7:
        /*0008*/ 	.byte	0x04, 0x17
        /*000a*/ 	.short	(.L_9 - .L_8)
.L_8:
        /*000c*/ 	.word	0x00000000
        /*0010*/ 	.short	0x0003
        /*0012*/ 	.short	0x0018
        /*0014*/ 	.byte	0x00, 0xf5, 0x21, 0x00


	//----- nvinfo : EIATTR_KPARAM_INFO
	.align		4
.L_9:
        /*0018*/ 	.byte	0x04, 0x17
        /*001a*/ 	.short	(.L_11 - .L_10)
.L_10:
        /*001c*/ 	.word	0x00000000
        /*0020*/ 	.short	0x0002
        /*0022*/ 	.short	0x0010
        /*0024*/ 	.byte	0x00, 0xf5, 0x21, 0x00


	//----- nvinfo : EIATTR_KPARAM_INFO
	.align		4
.L_11:
        /*0028*/ 	.byte	0x04, 0x17
        /*002a*/ 	.short	(.L_13 - .L_12)
.L_12:
        /*002c*/ 	.word	0x00000000
        /*0030*/ 	.short	0x0001
        /*0032*/ 	.short	0x0008
        /*0034*/ 	.byte	0x00, 0xf5, 0x21, 0x00


	//----- nvinfo : EIATTR_KPARAM_INFO
	.align		4
.L_13:
        /*0038*/ 	.byte	0x04, 0x17
        /*003a*/ 	.short	(.L_15 - .L_14)
.L_14:
        /*003c*/ 	.word	0x00000000
        /*0040*/ 	.short	0x0000
        /*0042*/ 	.short	0x0000
        /*0044*/ 	.byte	0x00, 0xf5, 0x21, 0x00


	//----- nvinfo : EIATTR_SPARSE_MMA_MASK
	.align		4
.L_15:
        /*0048*/ 	.byte	0x03, 0x50
        /*004a*/ 	.short	0x0000


	//----- nvinfo : EIATTR_MAXREG_COUNT
	.align		4
        /*004c*/ 	.byte	0x03, 0x1b
        /*004e*/ 	.short	0x00ff


	//----- nvinfo : EIATTR_NUM_BARRIERS
	.align		4
        /*0050*/ 	.byte	0x02, 0x4c
        /*0052*/ 	.byte	0x01
	.zero		1


	//----- nvinfo : EIATTR_MERCURY_ISA_VERSION
	.align		4
        /*0054*/ 	.byte	0x03, 0x5f
        /*0056*/ 	.short	0x0101


	//----- nvinfo : EIATTR_VRC_CTA_INIT_COUNT
	.align		4
        /*0058*/ 	.byte	0x02, 0x4a
	.zero		1
	.zero		1


	//----- nvinfo : EIATTR_EXIT_INSTR_OFFSETS
	.align		4
        /*005c*/ 	.byte	0x04, 0x1c
        /*005e*/ 	.short	(.L_17 - .L_16)


	//   ....[0]....
.L_16:
        /*0060*/ 	.word	0x00001a40


	//----- nvinfo : EIATTR_CRS_STACK_SIZE
	.align		4
.L_17:
        /*0064*/ 	.byte	0x04, 0x1e
        /*0066*/ 	.short	(.L_19 - .L_18)
.L_18:
        /*0068*/ 	.word	0x00000000


	//----- nvinfo : EIATTR_CBANK_PARAM_SIZE
	.align		4
.L_19:
        /*006c*/ 	.byte	0x03, 0x19
        /*006e*/ 	.short	0x0020


	//----- nvinfo : EIATTR_PARAM_CBANK
	.align		4
        /*0070*/ 	.byte	0x04, 0x0a
        /*0072*/ 	.short	(.L_21 - .L_20)
	.align		4
.L_20:
        /*0074*/ 	.word	index@(.nv.constant0.my_kernel_kernel0)
        /*0078*/ 	.short	0x0380
        /*007a*/ 	.short	0x0020


	//----- nvinfo : EIATTR_SW_WAR
	.align		4
.L_21:
        /*007c*/ 	.byte	0x04, 0x36
        /*007e*/ 	.short	(.L_23 - .L_22)
.L_22:
        /*0080*/ 	.word	0x00000008
.L_23:


//--------------------- .nv.callgraph             --------------------------
	.section	.nv.callgraph,"",@"SHT_CUDA_CALLGRAPH"
	.align	4
	.sectionentsize	8
	.align		4
        /*0000*/ 	.word	0x00000000
	.align		4
        /*0004*/ 	.word	0xffffffff
	.align		4
        /*0008*/ 	.word	0x00000000
	.align		4
        /*000c*/ 	.word	0xfffffffe
	.align		4
        /*0010*/ 	.word	0x00000000
	.align		4
        /*0014*/ 	.word	0xfffffffd
	.align		4
        /*0018*/ 	.word	0x00000000
	.align		4
        /*001c*/ 	.word	0xfffffffc


//--------------------- .text.my_kernel_kernel0   --------------------------
	.section	.text.my_kernel_kernel0,"ax",@progbits
	.align	128
        .global         my_kernel_kernel0
        .type           my_kernel_kernel0,@function
        .size           my_kernel_kernel0,(.L_x_8 - my_kernel_kernel0)
        .other          my_kernel_kernel0,@"STO_CUDA_ENTRY STV_DEFAULT"
my_kernel_kernel0:
.text.my_kernel_kernel0:
[----:B------:R-:W0:Y:S01]  /*0000*/  LDC R1, c[0x0][0x37c] ;  /* 0x0000df00ff017b82 */ /* 0x000e220000000800 */
[----:B------:R-:W1:Y:S07]  /*0010*/  S2R R11, SR_CTAID.X ;  /* 0x00000000000b7919 */ /* 0x000e6e0000002500 */
[----:B------:R-:W2:Y:S01]  /*0020*/  S2UR UR5, SR_CgaCtaId ;  /* 0x00000000000579c3 */ /* 0x000ea20000008800 */
[----:B0-----:R-:W-:Y:S01]  /*0030*/  VIADD R1, R1, 0xffffff80 ;  /* 0xffffff8001017836 */ /* 0x001fe20000000000 */
[----:B------:R-:W-:Y:S01]  /*0040*/  UMOV UR4, 0x400 ;  /* 0x0000040000047882 */ /* 0x000fe20000000000 */
[----:B------:R-:W0:Y:S01]  /*0050*/  S2R R13, SR_TID.X ;  /* 0x00000000000d7919 */ /* 0x000e220000002100 */
[----:B------:R-:W3:Y:S01]  /*0060*/  LDCU.64 UR6, c[0x0][0x358] ;  /* 0x00006b00ff0677ac */ /* 0x000ee20008000a00 */
[----:B------:R-:W-:Y:S01]  /*0070*/  VIADD R4, R1, 0x40 ;  /* 0x0000004001047836 */ /* 0x000fe20000000000 */
[----:B------:R4:W-:Y:S02]  /*0080*/  STL.128 [R1], RZ ;  /* 0x000000ff01007387 */ /* 0x0009e40000100c00 */
[----:B------:R-:W3:Y:S02]  /*0090*/  LDC.64 R2, c[0x0][0x380] ;  /* 0x0000e000ff027b82 */ /* 0x000ee40000000a00 */
[----:B------:R4:W-:Y:S04]  /*00a0*/  STL.128 [R1+0x40], RZ ;  /* 0x000040ff01007387 */ /* 0x0009e80000100c00 */
[----:B------:R4:W-:Y:S04]  /*00b0*/  STL.128 [R1+0x10], RZ ;  /* 0x000010ff01007387 */ /* 0x0009e80000100c00 */
[----:B------:R4:W-:Y:S04]  /*00c0*/  STL.128 [R1+0x50], RZ ;  /* 0x000050ff01007387 */ /* 0x0009e80000100c00 */
[----:B------:R4:W-:Y:S01]  /*00d0*/  STL.128 [R1+0x20], RZ ;  /* 0x000020ff01007387 */ /* 0x0009e20000100c00 */
[----:B--2---:R-:W-:-:S03]  /*00e0*/  ULEA UR4, UR5, UR4, 0x18 ;  /* 0x0000000405047291 */ /* 0x004fc6000f8ec0ff */
[----:B------:R4:W-:Y:S04]  /*00f0*/  STL.128 [R1+0x60], RZ ;  /* 0x000060ff01007387 */ /* 0x0009e80000100c00 */
[----:B------:R4:W-:Y:S01]  /*0100*/  STL.128 [R1+0x30], RZ ;  /* 0x000030ff01007387 */ /* 0x0009e20000100c00 */
[----:B-1----:R-:W-:-:S03]  /*0110*/  IMAD.HI.U32 R5, R11, -0x6db6db6d, RZ ;  /* 0x924924930b057827 */ /* 0x002fc600078e00ff */
[----:B------:R4:W-:Y:S01]  /*0120*/  STL.128 [R1+0x70], RZ ;  /* 0x000070ff01007387 */ /* 0x0009e20000100c00 */
[C---:B0-----:R-:W-:Y:S01]  /*0130*/  VIADD R6, R13.reuse, 0x30 ;  /* 0x000000300d067836 */ /* 0x041fe20000000000 */
[----:B------:R-:W-:Y:S01]  /*0140*/  SHF.R.U32.HI R0, RZ, 0x4, R5 ;  /* 0x00000004ff007819 */ /* 0x000fe20000011605 */
[--C-:B------:R-:W-:Y:S01]  /*0150*/  IMAD.MOV.U32 R7, RZ, RZ, R13.reuse ;  /* 0x000000ffff077224 */ /* 0x100fe200078e000d */
[C---:B------:R-:W-:Y:S02]  /*0160*/  PRMT R10, R13.reuse, 0x7610, R10 ;  /* 0x000076100d0a7816 */ /* 0x040fe4000000000a */
[----:B------:R-:W-:Y:S01]  /*0170*/  PRMT R14, R6, 0x7610, R14 ;  /* 0x00007610060e7816 */ /* 0x000fe2000000000e */
[C---:B------:R-:W-:Y:S01]  /*0180*/  IMAD R9, R0.reuse, 0x27600, R13 ;  /* 0x0002760000097824 */ /* 0x040fe200078e020d */
[----:B------:R-:W-:Y:S01]  /*0190*/  LEA R12, R13, UR4, 0x2 ;  /* 0x000000040d0c7c11 */ /* 0x000fe2000f8e10ff */
[----:B------:R-:W-:Y:S01]  /*01a0*/  IMAD R8, R0, -0x1c, R11 ;  /* 0xffffffe400087824 */ /* 0x000fe200078e020b */
[----:B------:R-:W-:Y:S01]  /*01b0*/  UMOV UR4, 0xc0 ;  /* 0x000000c000047882 */ /* 0x000fe20000000000 */
[----:B------:R-:W-:-:S02]  /*01c0*/  IMAD R9, R11, 0x180, R9 ;  /* 0x000001800b097824 */ /* 0x000fc400078e0209 */
[----:B------:R-:W-:Y:S02]  /*01d0*/  IMAD.SHL.U32 R15, R8, 0x4, RZ ;  /* 0x00000004080f7824 */ /* 0x000fe400078e00ff */
[C---:B------:R-:W-:Y:S02]  /*01e0*/  VIADD R16, R9.reuse, 0xffffd5d0 ;  /* 0xffffd5d009107836 */ /* 0x040fe40000000000 */
[----:B----4-:R-:W-:-:S07]  /*01f0*/  VIADD R17, R9, 0xffffd5a0 ;  /* 0xffffd5a009117836 */ /* 0x010fce0000000000 */
.L_x_4:
[C---:B01----:R-:W-:Y:S01]  /*0200*/  VIADD R8, R14.reuse, 0xffffffd0 ;  /* 0xffffffd00e087836 */ /* 0x043fe20000000000 */
[----:B------:R-:W-:Y:S01]  /*0210*/  BSSY.RECONVERGENT B0, `(.L_x_0) ;  /* 0x000001b000007945 */ /* 0x000fe20003800200 */
[----:B------:R-:W-:Y:S01]  /*0220*/  LOP3.LUT R18, R14, 0xffff, RZ, 0xc0, !PT ;  /* 0x0000ffff0e127812 */ /* 0x000fe200078ec0ff */
[----:B------:R-:W-:Y:S02]  /*0230*/  IMAD.MOV.U32 R9, RZ, RZ, RZ ;  /* 0x000000ffff097224 */ /* 0x000fe400078e00ff */
[----:B------:R-:W-:-:S05]  /*0240*/  LOP3.LUT R8, R8, 0xffff, RZ, 0xc0, !PT ;  /* 0x0000ffff08087812 */ /* 0x000fca00078ec0ff */
[----:B------:R-:W-:-:S05]  /*0250*/  IMAD R8, R8, 0x8889, RZ ;  /* 0x0000888908087824 */ /* 0x000fca00078e02ff */
[----:B------:R-:W-:-:S04]  /*0260*/  SHF.R.U32.HI R8, RZ, 0x18, R8 ;  /* 0x00000018ff087819 */ /* 0x000fc80000011608 */
[----:B------:R-:W-:-:S13]  /*0270*/  LOP3.LUT P0, RZ, R8, 0x7ffffff0, R5, 0xf8, !PT ;  /* 0x7ffffff008ff7812 */ /* 0x000fda000780f805 */
[----:B------:R-:W-:Y:S05]  /*0280*/  @!P0 BRA `(.L_x_1) ;  /* 0x00000000004c8947 */ /* 0x000fea0003800000 */
[----:B------:R-:W-:Y:S02]  /*0290*/  LOP3.LUT R8, R10, 0xffff, RZ, 0xc0, !PT ;  /* 0x0000ffff0a087812 */ /* 0x000fe400078ec0ff */
[----:B------:R-:W-:-:S03]  /*02a0*/  PRMT R19, R14, 0x9910, RZ ;  /* 0x000099100e137816 */ /* 0x000fc600000000ff */
[----:B------:R-:W-:-:S05]  /*02b0*/  IMAD R8, R8, 0x8889, RZ ;  /* 0x0000888908087824 */ /* 0x000fca00078e02ff */
[----:B------:R-:W-:-:S04]  /*02c0*/  SHF.R.U32.HI R8, RZ, 0x18, R8 ;  /* 0x00000018ff087819 */ /* 0x000fc80000011608 */
[----:B------:R-:W-:Y:S01]  /*02d0*/  PRMT R20, R8, 0x9910, RZ ;  /* 0x0000991008147816 */ /* 0x000fe200000000ff */
[----:B------:R-:W-:-:S04]  /*02e0*/  IMAD.MOV.U32 R8, RZ, RZ, R19 ;  /* 0x000000ffff087224 */ /* 0x000fc800078e0013 */
[----:B------:R-:W-:-:S04]  /*02f0*/  IMAD.MOV.U32 R19, RZ, RZ, R20 ;  /* 0x000000ffff137224 */ /* 0x000fc800078e0014 */
[----:B------:R-:W-:-:S04]  /*0300*/  IMAD R8, R19, -0x1e0, R8 ;  /* 0xfffffe2013087824 */ /* 0x000fc800078e0208 */
[----:B------:R-:W-:-:S05]  /*0310*/  VIADD R8, R8, 0xffffffd0 ;  /* 0xffffffd008087836 */ /* 0x000fca0000000000 */
[----:B------:R-:W-:-:S05]  /*0320*/  LOP3.LUT R8, R8, 0xffff, RZ, 0xc0, !PT ;  /* 0x0000ffff08087812 */ /* 0x000fca00078ec0ff */
[----:B------:R-:W-:-:S05]  /*0330*/  IMAD R8, R8, 0xaaab, RZ ;  /* 0x0000aaab08087824 */ /* 0x000fca00078e02ff */
[----:B------:R-:W-:-:S04]  /*0340*/  SHF.R.U32.HI R8, RZ, 0x16, R8 ;  /* 0x00000016ff087819 */ /* 0x000fc80000011608 */
[----:B------:R-:W-:-:S13]  /*0350*/  LOP3.LUT P0, RZ, R15, R8, RZ, 0xfc, !PT ;  /* 0x000000080fff7212 */ /* 0x000fda000780fcff */
[----:B------:R-:W-:Y:S05]  /*0360*/  @!P0 BRA `(.L_x_1) ;  /* 0x0000000000148947 */ /* 0x000fea0003800000 */
[----:B------:R-:W-:-:S05]  /*0370*/  IMAD.HI.U32 R8, R7, -0x77777777, RZ ;  /* 0x8888888907087827 */ /* 0x000fca00078e00ff */
[----:B------:R-:W-:-:S05]  /*0380*/  SHF.R.U32.HI R8, RZ, 0x8, R8 ;  /* 0x00000008ff087819 */ /* 0x000fca0000011608 */
[----:B------:R-:W-:-:S04]  /*0390*/  IMAD R9, R8, 0x2820, R17 ;  /* 0x0000282008097824 */ /* 0x000fc800078e0211 */
[----:B---3--:R-:W-:-:S06]  /*03a0*/  IMAD.WIDE R8, R9, 0x4, R2 ;  /* 0x0000000409087825 */ /* 0x008fcc00078e0202 */
[----:B------:R0:W5:Y:S02]  /*03b0*/  LDG.E.CONSTANT R9, desc[UR6][R8.64] ;  /* 0x0000000608097981 */ /* 0x000164000c1e9900 */
.L_x_1:
[----:B---3--:R-:W-:Y:S05]  /*03c0*/  BSYNC.RECONVERGENT B0 ;  /* 0x0000000000007941 */ /* 0x008fea0003800200 */
.L_x_0:
[----:B------:R-:W-:Y:S01]  /*03d0*/  IMAD R18, R18, 0x8889, RZ ;  /* 0x0000888912127824 */ /* 0x000fe200078e02ff */
[----:B-----5:R1:W-:Y:S01]  /*03e0*/  STS [R12], R9 ;  /* 0x000000090c007388 */ /* 0x0203e20000000800 */
[----:B------:R-:W-:Y:S01]  /*03f0*/  BSSY.RECONVERGENT B0, `(.L_x_2) ;  /* 0x0000012000007945 */ /* 0x000fe20003800200 */
[----:B------:R-:W-:Y:S02]  /*0400*/  IMAD.MOV.U32 R19, RZ, RZ, RZ ;  /* 0x000000ffff137224 */ /* 0x000fe400078e00ff */
[----:B------:R-:W-:-:S04]  /*0410*/  SHF.R.U32.HI R18, RZ, 0x18, R18 ;  /* 0x00000018ff127819 */ /* 0x000fc80000011612 */
[----:B------:R-:W-:-:S13]  /*0420*/  LOP3.LUT P0, RZ, R18, 0x7ffffff0, R5, 0xf8, !PT ;  /* 0x7ffffff012ff7812 */ /* 0x000fda000780f805 */
[----:B-1----:R-:W-:Y:S05]  /*0430*/  @!P0 BRA `(.L_x_3) ;  /* 0x0000000000348947 */ /* 0x002fea0003800000 */
[----:B0-----:R-:W-:Y:S02]  /*0440*/  PRMT R8, R18, 0x9910, RZ ;  /* 0x0000991012087816 */ /* 0x001fe400000000ff */
[----:B------:R-:W-:-:S05]  /*0450*/  PRMT R9, R14, 0x9910, RZ ;  /* 0x000099100e097816 */ /* 0x000fca00000000ff */
[----:B------:R-:W-:-:S05]  /*0460*/  IMAD R8, R8, -0x1e0, R9 ;  /* 0xfffffe2008087824 */ /* 0x000fca00078e0209 */
        /* <DEDUP_REMOVED lines=8> */
[----:B------:R-:W-:-:S05]  /*04f0*/  IMAD.WIDE R8, R9, 0x4, R2 ;  /* 0x0000000409087825 */ /* 0x000fca00078e0202 */
[----:B------:R1:W5:Y:S02]  /*0500*/  LDG.E.CONSTANT R19, desc[UR6][R8.64] ;  /* 0x0000000608137981 */ /* 0x000364000c1e9900 */
.L_x_3:
[----:B------:R-:W-:Y:S05]  /*0510*/  BSYNC.RECONVERGENT B0 ;  /* 0x0000000000007941 */ /* 0x000fea0003800200 */
.L_x_2:
[----:B------:R-:W-:Y:S01]  /*0520*/  UIADD3 UR4, UPT, UPT, UR4, 0x180, URZ ;  /* 0x0000018004047890 */ /* 0x000fe2000fffe0ff */
[----:B-----5:R2:W-:Y:S01]  /*0530*/  STS [R12+0xc0], R19 ;  /* 0x0000c0130c007388 */ /* 0x0205e20000000800 */
[----:B------:R-:W-:Y:S02]  /*0540*/  VIADD R14, R14, 0x60 ;  /* 0x000000600e0e7836 */ /* 0x000fe40000000000 */
[----:B------:R-:W-:Y:S01]  /*0550*/  UISETP.NE.AND UP0, UPT, UR4, 0x8040, UPT ;  /* 0x000080400400788c */ /* 0x000fe2000bf05270 */
[----:B------:R-:W-:Y:S02]  /*0560*/  VIADD R16, R16, 0x60 ;  /* 0x0000006010107836 */ /* 0x000fe40000000000 */
[----:B------:R-:W-:Y:S02]  /*0570*/  VIADD R6, R6, 0x60 ;  /* 0x0000006006067836 */ /* 0x000fe40000000000 */
[----:B------:R-:W-:Y:S02]  /*0580*/  VIADD R10, R10, 0x60 ;  /* 0x000000600a0a7836 */ /* 0x000fe40000000000 */
[----:B------:R-:W-:-:S02]  /*0590*/  VIADD R17, R17, 0x60 ;  /* 0x0000006011117836 */ /* 0x000fc40000000000 */
[----:B------:R-:W-:Y:S02]  /*05a0*/  VIADD R7, R7, 0x60 ;  /* 0x0000006007077836 */ /* 0x000fe40000000000 */
[----:B--2---:R-:W-:Y:S01]  /*05b0*/  VIADD R12, R12, 0x180 ;  /* 0x000001800c0c7836 */ /* 0x004fe20000000000 */
[----:B------:R-:W-:Y:S06]  /*05c0*/  BRA.U UP0, `(.L_x_4) ;  /* 0xfffffffd000c7547 */ /* 0x000fec000b83ffff */
[----:B------:R-:W2:Y:S01]  /*05d0*/  S2R R6, SR_CgaCtaId ;  /* 0x0000000000067919 */ /* 0x000ea20000008800 */
[----:B------:R-:W3:Y:S01]  /*05e0*/  LDC.64 R2, c[0x0][0x388] ;  /* 0x0000e200ff027b82 */ /* 0x000ee20000000a00 */
[----:B------:R-:W-:Y:S01]  /*05f0*/  MOV R7, 0x400 ;  /* 0x0000040000077802 */ /* 0x000fe20000000f00 */
[----:B------:R-:W-:Y:S01]  /*0600*/  IMAD R5, R13, 0x30, RZ ;  /* 0x000000300d057824 */ /* 0x000fe200078e02ff */
[----:B------:R-:W-:-:S03]  /*0610*/  UMOV UR4, 0x20 ;  /* 0x0000002000047882 */ /* 0x000fc60000000000 */
[----:B------:R-:W-:Y:S02]  /*0620*/  VIADD R7, R7, 0x7f80 ;  /* 0x00007f8007077836 */ /* 0x000fe40000000000 */
[----:B---3--:R-:W-:-:S03]  /*0630*/  IMAD.WIDE.U32 R2, R13, 0xc0, R2 ;  /* 0x000000c00d027825 */ /* 0x008fc600078e0002 */
[----:B------:R-:W-:Y:S02]  /*0640*/  IADD3 R16, P0, PT, R2, 0x20, RZ ;  /* 0x0000002002107810 */ /* 0x000fe40007f1e0ff */
[----:B--2---:R-:W-:-:S03]  /*0650*/  LEA R7, R6, R7, 0x18 ;  /* 0x0000000706077211 */ /* 0x004fc600078ec0ff */
[----:B------:R-:W-:Y:S02]  /*0660*/  IMAD.X R3, RZ, RZ, R3, P0 ;  /* 0x000000ffff037224 */ /* 0x000fe400000e0603 */
[----:B------:R-:W-:-:S07]  /*0670*/  IMAD R18, R13, 0xc0, R7 ;  /* 0x000000c00d127824 */ /* 0x000fce00078e0207 */
.L_x_5:
[C---:B------:R-:W-:Y:S01]  /*0680*/  ISETP.GT.U32.AND P1, PT, R5.reuse, 0x35e, PT ;  /* 0x0000035e0500780c */ /* 0x040fe20003f24070 */
[----:B------:R-:W-:Y:S01]  /*0690*/  IMAD.MOV.U32 R2, RZ, RZ, R16 ;  /* 0x000000ffff027224 */ /* 0x000fe200078e0010 */
[----:B------:R-:W-:Y:S02]  /*06a0*/  ISETP.GT.U32.AND P0, PT, R5, 0x35f, PT ;  /* 0x0000035f0500780c */ /* 0x000fe40003f04070 */
[C---:B------:R-:W-:Y:S02]  /*06b0*/  ISETP.GT.U32.OR P1, PT, R13.reuse, 0x11, P1 ;  /* 0x000000110d00780c */ /* 0x040fe40000f24470 */
[----:B------:R-:W-:-:S11]  /*06c0*/  ISETP.GT.U32.OR P0, PT, R13, 0x11, P0 ;  /* 0x000000110d00780c */ /* 0x000fd60000704470 */
[----:B01--4-:R-:W2:Y:S04]  /*06d0*/  @!P1 LDG.E.CONSTANT R8, desc[UR6][R2.64+-0x1c] ;  /* 0xffffe40602089981 */ /* 0x013ea8000c1e9900 */
[----:B------:R-:W3:Y:S01]  /*06e0*/  @!P0 LDG.E.CONSTANT R6, desc[UR6][R2.64+-0x20] ;  /* 0xffffe00602068981 */ /* 0x000ee2000c1e9900 */
[----:B------:R-:W-:Y:S01]  /*06f0*/  VIADD R17, R18, UR4 ;  /* 0x0000000412117c36 */ /* 0x000fe20008000000 */
[C---:B------:R-:W-:Y:S02]  /*0700*/  ISETP.GT.U32.AND P4, PT, R5.reuse, 0x35d, PT ;  /* 0x0000035d0500780c */ /* 0x040fe40003f84070 */
[C---:B------:R-:W-:Y:S02]  /*0710*/  ISETP.GT.U32.AND P5, PT, R5.reuse, 0x35c, PT ;  /* 0x0000035c0500780c */ /* 0x040fe40003fa4070 */
[----:B------:R-:W-:-:S02]  /*0720*/  ISETP.GT.U32.AND P6, PT, R5, 0x35b, PT ;  /* 0x0000035b0500780c */ /* 0x000fc40003fc4070 */
[C---:B------:R-:W-:Y:S02]  /*0730*/  ISETP.GT.U32.AND P2, PT, R5.reuse, 0x358, PT ;  /* 0x000003580500780c */ /* 0x040fe40003f44070 */
[----:B------:R-:W-:Y:S02]  /*0740*/  ISETP.GT.U32.AND P3, PT, R5, 0x357, PT ;  /* 0x000003570500780c */ /* 0x000fe40003f64070 */
[C---:B------:R-:W-:Y:S02]  /*0750*/  ISETP.GT.U32.OR P4, PT, R13.reuse, 0x11, P4 ;  /* 0x000000110d00780c */ /* 0x040fe40002784470 */
[C---:B------:R-:W-:Y:S02]  /*0760*/  ISETP.GT.U32.OR P5, PT, R13.reuse, 0x11, P5 ;  /* 0x000000110d00780c */ /* 0x040fe40002fa4470 */
[C---:B------:R-:W-:Y:S02]  /*0770*/  ISETP.GT.U32.OR P6, PT, R13.reuse, 0x11, P6 ;  /* 0x000000110d00780c */ /* 0x040fe400037c4470 */
[----:B------:R-:W-:-:S02]  /*0780*/  ISETP.GT.U32.OR P2, PT, R13, 0x11, P2 ;  /* 0x000000110d00780c */ /* 0x000fc40001744470 */
[----:B------:R-:W-:-:S09]  /*0790*/  ISETP.GT.U32.OR P3, PT, R13, 0x11, P3 ;  /* 0x000000110d00780c */ /* 0x000fd20001f64470 */
[----:B------:R-:W4:Y:S04]  /*07a0*/  @!P6 LDG.E.CONSTANT R9, desc[UR6][R2.64+-0x10] ;  /* 0xfffff0060209e981 */ /* 0x000f28000c1e9900 */
[----:B------:R-:W5:Y:S04]  /*07b0*/  @!P2 LDG.E.CONSTANT R14, desc[UR6][R2.64+-0x4] ;  /* 0xfffffc06020ea981 */ /* 0x000f68000c1e9900 */
[----:B------:R-:W5:Y:S04]  /*07c0*/  @!P3 LDG.E.CONSTANT R15, desc[UR6][R2.64] ;  /* 0x00000006020fb981 */ /* 0x000f68000c1e9900 */
[----:B--2---:R0:W-:Y:S01]  /*07d0*/  @!P1 STS [R17+-0x1c], R8 ;  /* 0xffffe40811009388 */ /* 0x0041e20000000800 */
[----:B------:R-:W-:-:S04]  /*07e0*/  ISETP.GT.U32.AND P1, PT, R5, 0x359, PT ;  /* 0x000003590500780c */ /* 0x000fc80003f24070 */
[----:B------:R-:W-:Y:S01]  /*07f0*/  ISETP.GT.U32.OR P1, PT, R13, 0x11, P1 ;  /* 0x000000110d00780c */ /* 0x000fe20000f24470 */
[----:B---3--:R1:W-:Y:S01]  /*0800*/  @!P0 STS [R17+-0x20], R6 ;  /* 0xffffe00611008388 */ /* 0x0083e20000000800 */
[----:B------:R-:W-:-:S03]  /*0810*/  ISETP.GT.U32.AND P0, PT, R5, 0x35a, PT ;  /* 0x0000035a0500780c */ /* 0x000fc60003f04070 */
[----:B0-----:R-:W2:Y:S01]  /*0820*/  @!P5 LDG.E.CONSTANT R8, desc[UR6][R2.64+-0x14] ;  /* 0xffffec060208d981 */ /* 0x001ea2000c1e9900 */
[----:B------:R-:W-:-:S03]  /*0830*/  ISETP.GT.U32.OR P0, PT, R13, 0x11, P0 ;  /* 0x000000110d00780c */ /* 0x000fc60000704470 */
[----:B-1----:R-:W3:Y:S04]  /*0840*/  @!P4 LDG.E.CONSTANT R6, desc[UR6][R2.64+-0x18] ;  /* 0xffffe8060206c981 */ /* 0x002ee8000c1e9900 */
[----:B------:R-:W3:Y:S06]  /*0850*/  @!P1 LDG.E.CONSTANT R12, desc[UR6][R2.64+-0x8] ;  /* 0xfffff806020c9981 */ /* 0x000eec000c1e9900 */
[----:B------:R-:W3:Y:S04]  /*0860*/  @!P0 LDG.E.CONSTANT R10, desc[UR6][R2.64+-0xc] ;  /* 0xfffff406020a8981 */ /* 0x000ee8000c1e9900 */
[----:B----4-:R0:W-:Y:S01]  /*0870*/  @!P6 STS [R17+-0x10], R9 ;  /* 0xfffff0091100e388 */ /* 0x0101e20000000800 */
[----:B------:R-:W-:-:S03]  /*0880*/  ISETP.GT.U32.AND P6, PT, R5, 0x353, PT ;  /* 0x000003530500780c */ /* 0x000fc60003fc4070 */
[----:B-----5:R1:W-:Y:S01]  /*0890*/  @!P2 STS [R17+-0x4], R14 ;  /* 0xfffffc0e1100a388 */ /* 0x0203e20000000800 */
[----:B------:R-:W-:-:S03]  /*08a0*/  ISETP.GT.U32.AND P2, PT, R5, 0x351, PT ;  /* 0x000003510500780c */ /* 0x000fc60003f44070 */
[----:B------:R-:W-:Y:S01]  /*08b0*/  @!P3 STS [R17], R15 ;  /* 0x0000000f1100b388 */ /* 0x000fe20000000800 */
[----:B------:R-:W-:Y:S02]  /*08c0*/  ISETP.GT.U32.AND P3, PT, R5, 0x354, PT ;  /* 0x000003540500780c */ /* 0x000fe40003f64070 */
[C---:B------:R-:W-:Y:S02]  /*08d0*/  ISETP.GT.U32.OR P6, PT, R13.reuse, 0x11, P6 ;  /* 0x000000110d00780c */ /* 0x040fe400037c4470 */
[C---:B------:R-:W-:Y:S02]  /*08e0*/  ISETP.GT.U32.OR P3, PT, R13.reuse, 0x11, P3 ;  /* 0x000000110d00780c */ /* 0x040fe40001f64470 */
[----:B------:R-:W-:-:S11]  /*08f0*/  ISETP.GT.U32.OR P2, PT, R13, 0x11, P2 ;  /* 0x000000110d00780c */ /* 0x000fd60001744470 */
[----:B0-----:R-:W4:Y:S04]  /*0900*/  @!P3 LDG.E.CONSTANT R9, desc[UR6][R2.64+0xc] ;  /* 0x00000c060209b981 */ /* 0x001f28000c1e9900 */
[----:B-1----:R-:W5:Y:S04]  /*0910*/  @!P2 LDG.E.CONSTANT R14, desc[UR6][R2.64+0x18] ;  /* 0x00001806020ea981 */ /* 0x002f68000c1e9900 */
[----:B--2---:R0:W-:Y:S01]  /*0920*/  @!P5 STS [R17+-0x14], R8 ;  /* 0xffffec081100d388 */ /* 0x0041e20000000800 */
[----:B------:R-:W-:-:S03]  /*0930*/  ISETP.GT.U32.AND P5, PT, R5, 0x352, PT ;  /* 0x000003520500780c */ /* 0x000fc60003fa4070 */
[----:B---3--:R-:W-:Y:S01]  /*0940*/  @!P4 STS [R17+-0x18], R6 ;  /* 0xffffe8061100c388 */ /* 0x008fe20000000800 */
[----:B------:R-:W-:-:S03]  /*0950*/  ISETP.GT.U32.AND P4, PT, R5, 0x355, PT ;  /* 0x000003550500780c */ /* 0x000fc60003f84070 */
[----:B------:R-:W-:Y:S01]  /*0960*/  @!P1 STS [R17+-0x8], R12 ;  /* 0xfffff80c11009388 */ /* 0x000fe20000000800 */
[----:B------:R-:W-:Y:S02]  /*0970*/  ISETP.GT.U32.AND P1, PT, R5, 0x350, PT ;  /* 0x000003500500780c */ /* 0x000fe40003f24070 */
[C---:B------:R-:W-:Y:S02]  /*0980*/  ISETP.GT.U32.OR P4, PT, R13.reuse, 0x11, P4 ;  /* 0x000000110d00780c */ /* 0x040fe40002784470 */
[C---:B------:R-:W-:Y:S02]  /*0990*/  ISETP.GT.U32.OR P5, PT, R13.reuse, 0x11, P5 ;  /* 0x000000110d00780c */ /* 0x040fe40002fa4470 */
[----:B------:R-:W-:Y:S01]  /*09a0*/  ISETP.GT.U32.OR P1, PT, R13, 0x11, P1 ;  /* 0x000000110d00780c */ /* 0x000fe20000f24470 */
[----:B------:R1:W-:Y:S01]  /*09b0*/  @!P0 STS [R17+-0xc], R10 ;  /* 0xfffff40a11008388 */ /* 0x0003e20000000800 */
[----:B------:R-:W-:-:S04]  /*09c0*/  ISETP.GT.U32.AND P0, PT, R5, 0x356, PT ;  /* 0x000003560500780c */ /* 0x000fc80003f04070 */
[----:B------:R-:W-:-:S03]  /*09d0*/  ISETP.GT.U32.OR P0, PT, R13, 0x11, P0 ;  /* 0x000000110d00780c */ /* 0x000fc60000704470 */
[----:B0-----:R-:W2:Y:S04]  /*09e0*/  @!P4 LDG.E.CONSTANT R8, desc[UR6][R2.64+0x8] ;  /* 0x000008060208c981 */ /* 0x001ea8000c1e9900 */
[----:B-1----:R-:W3:Y:S04]  /*09f0*/  @!P6 LDG.E.CONSTANT R10, desc[UR6][R2.64+0x10] ;  /* 0x00001006020ae981 */ /* 0x002ee8000c1e9900 */
[----:B------:R-:W3:Y:S04]  /*0a00*/  @!P5 LDG.E.CONSTANT R12, desc[UR6][R2.64+0x14] ;  /* 0x00001406020cd981 */ /* 0x000ee8000c1e9900 */
[----:B------:R-:W3:Y:S04]  /*0a10*/  @!P1 LDG.E.CONSTANT R15, desc[UR6][R2.64+0x1c] ;  /* 0x00001c06020f9981 */ /* 0x000ee8000c1e9900 */
[----:B------:R-:W3:Y:S01]  /*0a20*/  @!P0 LDG.E.CONSTANT R6, desc[UR6][R2.64+0x4] ;  /* 0x0000040602068981 */ /* 0x000ee2000c1e9900 */
[----:B------:R-:W-:-:S03]  /*0a30*/  UIADD3 UR4, UPT, UPT, UR4, 0x40, URZ ;  /* 0x0000004004047890 */ /* 0x000fc6000fffe0ff */
[----:B----4-:R4:W-:Y:S04]  /*0a40*/  @!P3 STS [R17+0xc], R9 ;  /* 0x00000c091100b388 */ /* 0x0109e80000000800 */
[----:B-----5:R4:W-:Y:S01]  /*0a50*/  @!P2 STS [R17+0x18], R14 ;  /* 0x0000180e1100a388 */ /* 0x0209e20000000800 */
[----:B------:R-:W-:Y:S01]  /*0a60*/  UISETP.NE.AND UP0, UPT, UR4, 0xe0, UPT ;  /* 0x000000e00400788c */ /* 0x000fe2000bf05270 */
[----:B------:R-:W-:Y:S02]  /*0a70*/  VIADD R5, R5, 0x10 ;  /* 0x0000001005057836 */ /* 0x000fe40000000000 */
[----:B--2---:R4:W-:Y:S04]  /*0a80*/  @!P4 STS [R17+0x8], R8 ;  /* 0x000008081100c388 */ /* 0x0049e80000000800 */
[----:B---3--:R4:W-:Y:S04]  /*0a90*/  @!P6 STS [R17+0x10], R10 ;  /* 0x0000100a1100e388 */ /* 0x0089e80000000800 */
[----:B------:R4:W-:Y:S04]  /*0aa0*/  @!P5 STS [R17+0x14], R12 ;  /* 0x0000140c1100d388 */ /* 0x0009e80000000800 */
[----:B------:R4:W-:Y:S04]  /*0ab0*/  @!P1 STS [R17+0x1c], R15 ;  /* 0x00001c0f11009388 */ /* 0x0009e80000000800 */
[----:B------:R4:W-:Y:S01]  /*0ac0*/  @!P0 STS [R17+0x4], R6 ;  /* 0x0000040611008388 */ /* 0x0009e20000000800 */
[----:B------:R-:W-:-:S05]  /*0ad0*/  IADD3 R16, P0, PT, R2, 0x40, RZ ;  /* 0x0000004002107810 */ /* 0x000fca0007f1e0ff */
[----:B------:R-:W-:Y:S01]  /*0ae0*/  IMAD.X R3, RZ, RZ, R3, P0 ;  /* 0x000000ffff037224 */ /* 0x000fe200000e0603 */
[----:B------:R-:W-:Y:S07]  /*0af0*/  BRA.U UP0, `(.L_x_5) ;  /* 0xfffffff900e07547 */ /* 0x000fee000b83ffff */
[----:B------:R-:W-:Y:S01]  /*0b00*/  LOP3.LUT R2, R13, 0xffff, RZ, 0xc0, !PT ;  /* 0x0000ffff0d027812 */ /* 0x000fe200078ec0ff */
[----:B------:R-:W0:Y:S08]  /*0b10*/  S2UR UR5, SR_CgaCtaId ;  /* 0x00000000000579c3 */ /* 0x000e300000008800 */
[----:B------:R-:W-:Y:S01]  /*0b20*/  BAR.SYNC.DEFER_BLOCKING 0x0 ;  /* 0x0000000000007b1d */ /* 0x000fe20000010000 */
[----:B----4-:R-:W-:-:S02]  /*0b30*/  IMAD.MOV.U32 R8, RZ, RZ, 0xc0 ;  /* 0x000000c0ff087424 */ /* 0x010fc400078e00ff */
[C---:B------:R-:W-:Y:S02]  /*0b40*/  IMAD R5, R2.reuse, 0x1556, RZ ;  /* 0x0000155602057824 */ /* 0x040fe400078e02ff */
[----:B------:R-:W-:Y:S01]  /*0b50*/  IMAD R3, R2, 0x2aab, RZ ;  /* 0x00002aab02037824 */ /* 0x000fe200078e02ff */
[----:B------:R-:W-:Y:S02]  /*0b60*/  UMOV UR4, 0x400 ;  /* 0x0000040000047882 */ /* 0x000fe40000000000 */
[----:B------:R-:W-:Y:S02]  /*0b70*/  SHF.R.U32.HI R5, RZ, 0x10, R5 ;  /* 0x00000010ff057819 */ /* 0x000fe40000011605 */
[----:B------:R-:W-:Y:S02]  /*0b80*/  SHF.R.U32.HI R3, RZ, 0x10, R3 ;  /* 0x00000010ff037819 */ /* 0x000fe40000011603 */
[----:B------:R-:W-:Y:S02]  /*0b90*/  PRMT R6, R5, 0x9910, RZ ;  /* 0x0000991005067816 */ /* 0x000fe400000000ff */
[----:B------:R-:W-:-:S03]  /*0ba0*/  PRMT R3, R3, 0x9910, RZ ;  /* 0x0000991003037816 */ /* 0x000fc600000000ff */
[----:B------:R-:W-:-:S04]  /*0bb0*/  IMAD.MOV.U32 R2, RZ, RZ, R6 ;  /* 0x000000ffff027224 */ /* 0x000fc800078e0006 */
[----:B------:R-:W-:Y:S01]  /*0bc0*/  IMAD R2, R2, 0xc, RZ ;  /* 0x0000000c02027824 */ /* 0x000fe200078e02ff */
[----:B0-----:R-:W-:-:S03]  /*0bd0*/  ULEA UR4, UR5, UR4, 0x18 ;  /* 0x0000000405047291 */ /* 0x001fc6000f8ec0ff */
[----:B------:R-:W-:Y:S02]  /*0be0*/  IMAD.MOV R6, RZ, RZ, -R2 ;  /* 0x000000ffff067224 */ /* 0x000fe400078e0a02 */
[----:B------:R-:W-:-:S03]  /*0bf0*/  IMAD.MOV.U32 R2, RZ, RZ, R3 ;  /* 0x000000ffff027224 */ /* 0x000fc600078e0003 */
[----:B------:R-:W-:Y:S01]  /*0c00*/  PRMT R6, R6, 0x7710, RZ ;  /* 0x0000771006067816 */ /* 0x000fe200000000ff */
[----:B------:R-:W-:-:S04]  /*0c10*/  IMAD R2, R2, 0x6, RZ ;  /* 0x0000000602027824 */ /* 0x000fc800078e02ff */
[----:B------:R-:W-:Y:S02]  /*0c20*/  IMAD.IADD R6, R6, 0x1, R13 ;  /* 0x0000000106067824 */ /* 0x000fe400078e020d */
[----:B------:R-:W-:-:S03]  /*0c30*/  IMAD.MOV R2, RZ, RZ, -R2 ;  /* 0x000000ffff027224 */ /* 0x000fc600078e0a02 */
[----:B------:R-:W-:Y:S02]  /*0c40*/  LOP3.LUT R3, R6, 0xffff, RZ, 0xc0, !PT ;  /* 0x0000ffff06037812 */ /* 0x000fe400078ec0ff */
[----:B------:R-:W-:Y:S02]  /*0c50*/  PRMT R2, R2, 0x7710, RZ ;  /* 0x0000771002027816 */ /* 0x000fe400000000ff */
[----:B------:R-:W-:Y:S01]  /*0c60*/  ISETP.GT.U32.AND P0, PT, R3, 0x5, PT ;  /* 0x000000050300780c */ /* 0x000fe20003f04070 */
[C---:B------:R-:W-:Y:S02]  /*0c70*/  IMAD R3, R5.reuse, 0x780, R8 ;  /* 0x0000078005037824 */ /* 0x040fe400078e0208 */
[----:B------:R-:W-:Y:S02]  /*0c80*/  IMAD.IADD R13, R2, 0x1, R13 ;  /* 0x00000001020d7824 */ /* 0x000fe400078e020d */
[----:B------:R-:W-:Y:S02]  /*0c90*/  IMAD R2, R5, 0x780, RZ ;  /* 0x0000078005027824 */ /* 0x000fe400078e02ff */
[----:B------:R-:W-:-:S05]  /*0ca0*/  IMAD.SHL.U32 R13, R13, 0x10, RZ ;  /* 0x000000100d0d7824 */ /* 0x000fca00078e00ff */
[----:B------:R-:W-:Y:S01]  /*0cb0*/  LOP3.LUT R16, R13, 0xffff, RZ, 0xc0, !PT ;  /* 0x0000ffff0d107812 */ /* 0x000fe200078ec0ff */
[----:B------:R-:W-:-:S04]  /*0cc0*/  @!P0 IMAD.MOV R3, RZ, RZ, R2 ;  /* 0x000000ffff038224 */ /* 0x000fc800078e0202 */
[C---:B------:R-:W-:Y:S02]  /*0cd0*/  IMAD.IADD R2, R16.reuse, 0x1, R3 ;  /* 0x0000000110027824 */ /* 0x040fe400078e0203 */
[----:B------:R-:W-:-:S03]  /*0ce0*/  IMAD R7, R16, 0x4, R7 ;  /* 0x0000000410077824 */ /* 0x000fc600078e0207 */
[----:B------:R-:W-:Y:S01]  /*0cf0*/  LEA R2, R2, UR4, 0x2 ;  /* 0x0000000402027c11 */ /* 0x000fe2000f8e10ff */
[----:B------:R-:W-:-:S06]  /*0d00*/  UMOV UR4, 0x1080 ;  /* 0x0000108000047882 */ /* 0x000fcc0000000000 */
.L_x_6:
[----:B------:R-:W2:Y:S04]  /*0d10*/  LDL R17, [R4+-0x40] ;  /* 0xffffc00004117983 */ /* 0x000ea80000100800 */
[----:B------:R-:W3:Y:S04]  /*0d20*/  LDL R14, [R4] ;  /* 0x00000000040e7983 */ /* 0x000ee80000100800 */
[----:B------:R-:W-:Y:S04]  /*0d30*/  LDS R18, [R2+UR4+-0x1080] ;  /* 0xffef800402127984 */ /* 0x000fe80008000800 */
[----:B------:R-:W2:Y:S04]  /*0d40*/  LDS R19, [R7+UR4+-0x1080] ;  /* 0xffef800407137984 */ /* 0x000ea80008000800 */
[----:B------:R-:W3:Y:S04]  /*0d50*/  LDS R3, [R2+UR4+-0x180] ;  /* 0xfffe800402037984 */ /* 0x000ee80008000800 */
[----:B------:R-:W-:Y:S04]  /*0d60*/  LDS R21, [R2+UR4+-0xf00] ;  /* 0xfff1000402157984 */ /* 0x000fe80008000800 */
[----:B------:R-:W0:Y:S04]  /*0d70*/  LDS R23, [R7+UR4+-0xf00] ;  /* 0xfff1000407177984 */ /* 0x000e280008000800 */
[----:B------:R-:W1:Y:S04]  /*0d80*/  LDS R8, [R2+UR4] ;  /* 0x0000000402087984 */ /* 0x000e680008000800 */
[----:B------:R-:W-:Y:S04]  /*0d90*/  LDS R25, [R2+UR4+-0xd80] ;  /* 0xfff2800402197984 */ /* 0x000fe80008000800 */
[----:B------:R-:W4:Y:S04]  /*0da0*/  LDS R12, [R7+UR4+-0xd80] ;  /* 0xfff28004070c7984 */ /* 0x000f280008000800 */
[----:B------:R-:W-:Y:S04]  /*0db0*/  LDS R15, [R2+UR4+-0x900] ;  /* 0xfff70004020f7984 */ /* 0x000fe80008000800 */
[----:B------:R-:W-:Y:S04]  /*0dc0*/  LDS R10, [R7+UR4+-0xc00] ;  /* 0xfff40004070a7984 */ /* 0x000fe80008000800 */
[----:B------:R-:W5:Y:S04]  /*0dd0*/  LDS R9, [R2+UR4+0x180] ;  /* 0x0001800402097984 */ /* 0x000f680008000800 */
[----:B------:R-:W5:Y:S01]  /*0de0*/  LDS R13, [R2+UR4+0x600] ;  /* 0x00060004020d7984 */ /* 0x000f620008000800 */
[----:B--2---:R-:W-:-:S03]  /*0df0*/  FFMA R20, R18, R19, R17 ;  /* 0x0000001312147223 */ /* 0x004fc60000000011 */
[----:B------:R-:W-:Y:S01]  /*0e00*/  LDS R17, [R7+UR4+-0xa80] ;  /* 0xfff5800407117984 */ /* 0x000fe20008000800 */
[----:B---3--:R-:W-:Y:S01]  /*0e10*/  FFMA R22, R19, R3, R14 ;  /* 0x0000000313167223 */ /* 0x008fe2000000000e */
[----:B0-----:R-:W-:Y:S02]  /*0e20*/  FFMA R24, R21, R23, R20 ;  /* 0x0000001715187223 */ /* 0x001fe40000000014 */
[----:B------:R-:W0:Y:S01]  /*0e30*/  LDS R14, [R2+UR4+-0x780] ;  /* 0xfff88004020e7984 */ /* 0x000e220008000800 */
[----:B-1----:R-:W-:Y:S01]  /*0e40*/  FFMA R27, R23, R8, R22 ;  /* 0x00000008171b7223 */ /* 0x002fe20000000016 */
[----:B----4-:R-:W-:Y:S02]  /*0e50*/  FFMA R24, R25, R12, R24 ;  /* 0x0000000c19187223 */ /* 0x010fe40000000018 */
[----:B------:R-:W1:Y:S01]  /*0e60*/  LDS R18, [R2+UR4+0x780] ;  /* 0x0007800402127984 */ /* 0x000e620008000800 */
[----:B-----5:R-:W-:Y:S01]  /*0e70*/  FFMA R27, R12, R9, R27 ;  /* 0x000000090c1b7223 */ /* 0x020fe2000000001b */
[----:B------:R-:W-:-:S02]  /*0e80*/  FFMA R25, R15, R10, R24 ;  /* 0x0000000a0f197223 */ /* 0x000fc40000000018 */
[----:B------:R-:W-:Y:S01]  /*0e90*/  LDS R19, [R2+UR4+-0x600] ;  /* 0xfffa000402137984 */ /* 0x000fe20008000800 */
[----:B------:R-:W-:-:S03]  /*0ea0*/  FFMA R24, R10, R13, R27 ;  /* 0x0000000d0a187223 */ /* 0x000fc6000000001b */
[----:B------:R-:W2:Y:S04]  /*0eb0*/  LDS R20, [R7+UR4+-0x900] ;  /* 0xfff7000407147984 */ /* 0x000ea80008000800 */
[----:B------:R-:W3:Y:S04]  /*0ec0*/  LDS R21, [R2+UR4+0x900] ;  /* 0x0009000402157984 */ /* 0x000ee80008000800 */
[----:B------:R-:W4:Y:S04]  /*0ed0*/  LDS R22, [R7+UR4+-0x780] ;  /* 0xfff8800407167984 */ /* 0x000f280008000800 */
[----:B------:R-:W5:Y:S04]  /*0ee0*/  LDS R23, [R2+UR4+0xd80] ;  /* 0x000d800402177984 */ /* 0x000f680008000800 */
[----:B------:R-:W5:Y:S04]  /*0ef0*/  LDS R15, [R7+UR4+-0x600] ;  /* 0xfffa0004070f7984 */ /* 0x000f680008000800 */
[----:B------:R-:W5:Y:S04]  /*0f00*/  LDS R12, [R2+UR4+0xf00] ;  /* 0x000f0004020c7984 */ /* 0x000f680008000800 */
[----:B------:R-:W5:Y:S04]  /*0f10*/  LDS R10, [R7+UR4+-0x480] ;  /* 0xfffb8004070a7984 */ /* 0x000f680008000800 */
[----:B------:R-:W5:Y:S01]  /*0f20*/  LDS R13, [R2+UR4+0x1080] ;  /* 0x00108004020d7984 */ /* 0x000f620008000800 */
[----:B0-----:R-:W-:Y:S01]  /*0f30*/  FFMA R14, R14, R17, R25 ;  /* 0x000000110e0e7223 */ /* 0x001fe20000000019 */
[----:B------:R-:W-:Y:S01]  /*0f40*/  UIADD3 UR4, UPT, UPT, UR4, 0x4, URZ ;  /* 0x0000000404047890 */ /* 0x000fe2000fffe0ff */
[----:B-1----:R-:W-:-:S03]  /*0f50*/  FFMA R17, R17, R18, R24 ;  /* 0x0000001211117223 */ /* 0x002fc60000000018 */
[----:B------:R-:W-:Y:S01]  /*0f60*/  UISETP.NE.AND UP0, UPT, UR4, 0x10c0, UPT ;  /* 0x000010c00400788c */ /* 0x000fe2000bf05270 */
[----:B--2---:R-:W-:Y:S01]  /*0f70*/  FFMA R14, R19, R20, R14 ;  /* 0x00000014130e7223 */ /* 0x004fe2000000000e */
[----:B---3--:R-:W-:-:S03]  /*0f80*/  FFMA R17, R20, R21, R17 ;  /* 0x0000001514117223 */ /* 0x008fc60000000011 */
[----:B----4-:R-:W-:Y:S01]  /*0f90*/  FFMA R3, R3, R22, R14 ;  /* 0x0000001603037223 */ /* 0x010fe2000000000e */
[----:B-----5:R-:W-:-:S03]  /*0fa0*/  FFMA R22, R22, R23, R17 ;  /* 0x0000001716167223 */ /* 0x020fc60000000011 */
[----:B------:R-:W-:Y:S01]  /*0fb0*/  FFMA R8, R8, R15, R3 ;  /* 0x0000000f08087223 */ /* 0x000fe20000000003 */
[----:B------:R-:W-:-:S03]  /*0fc0*/  FFMA R15, R15, R12, R22 ;  /* 0x0000000c0f0f7223 */ /* 0x000fc60000000016 */
[----:B------:R-:W-:Y:S01]  /*0fd0*/  FFMA R9, R9, R10, R8 ;  /* 0x0000000a09097223 */ /* 0x000fe20000000008 */
[----:B------:R-:W-:-:S04]  /*0fe0*/  FFMA R13, R10, R13, R15 ;  /* 0x0000000d0a0d7223 */ /* 0x000fc8000000000f */
[----:B------:R-:W-:Y:S04]  /*0ff0*/  STL [R4+-0x40], R9 ;  /* 0xffffc00904007387 */ /* 0x000fe80000100800 */
[----:B------:R0:W-:Y:S02]  /*1000*/  STL [R4], R13 ;  /* 0x0000000d04007387 */ /* 0x0001e40000100800 */
[----:B0-----:R-:W-:Y:S01]  /*1010*/  VIADD R4, R4, 0x4 ;  /* 0x0000000404047836 */ /* 0x001fe20000000000 */
[----:B------:R-:W-:Y:S06]  /*1020*/  BRA.U UP0, `(.L_x_6) ;  /* 0xfffffffd00387547 */ /* 0x000fec000b83ffff */
[----:B------:R-:W0:Y:S01]  /*1030*/  LDC.64 R2, c[0x0][0x398] ;  /* 0x0000e600ff027b82 */ /* 0x000e220000000a00 */
[----:B------:R-:W2:Y:S01]  /*1040*/  LDL.128 R20, [R1] ;  /* 0x0000000001147983 */ /* 0x000ea20000100c00 */
[----:B------:R-:W-:Y:S02]  /*1050*/  IMAD R4, R0, 0xc4, R11 ;  /* 0x000000c400047824 */ /* 0x000fe400078e020b */
[----:B------:R-:W-:Y:S01]  /*1060*/  IMAD.SHL.U32 R0, R6, 0x10, RZ ;  /* 0x0000001006007824 */ /* 0x000fe200078e00ff */
[----:B------:R-:W3:Y:S01]  /*1070*/  LDL.128 R12, [R1+0x40] ;  /* 0x00004000010c7983 */ /* 0x000ee20000100c00 */
[----:B------:R-:W-:-:S03]  /*1080*/  IMAD R5, R5, 0x38, R4 ;  /* 0x0000003805057824 */ /* 0x000fc600078e0204 */
[----:B------:R-:W-:Y:S01]  /*1090*/  LOP3.LUT R0, R0, 0xffff, RZ, 0xc0, !PT ;  /* 0x0000ffff00007812 */ /* 0x000fe200078ec0ff */
[----:B------:R-:W4:Y:S01]  /*10a0*/  LDL.128 R8, [R1+0x10] ;  /* 0x0000100001087983 */ /* 0x000f220000100c00 */
[----:B0-----:R-:W-:Y:S02]  /*10b0*/  IMAD.WIDE.U32 R16, R16, 0x4, R2 ;  /* 0x0000000410107825 */ /* 0x001fe400078e0002 */
[----:B------:R-:W0:Y:S03]  /*10c0*/  LDC.64 R2, c[0x0][0x390] ;  /* 0x0000e400ff027b82 */ /* 0x000e260000000a00 */
[----:B------:R-:W2:Y:S04]  /*10d0*/  LDG.E.CONSTANT R29, desc[UR6][R16.64] ;  /* 0x00000006101d7981 */ /* 0x000ea8000c1e9900 */
[----:B------:R-:W5:Y:S04]  /*10e0*/  LDG.E.CONSTANT R24, desc[UR6][R16.64+0x4] ;  /* 0x0000040610187981 */ /* 0x000f68000c1e9900 */
[----:B------:R-:W4:Y:S01]  /*10f0*/  LDG.E.CONSTANT R27, desc[UR6][R16.64+0x8] ;  /* 0x00000806101b7981 */ /* 0x000f22000c1e9900 */
[----:B------:R-:W-:-:S03]  /*1100*/  IMAD R5, R5, 0xc0, R0 ;  /* 0x000000c005057824 */ /* 0x000fc600078e0200 */
[----:B------:R-:W4:Y:S04]  /*1110*/  LDG.E.CONSTANT R26, desc[UR6][R16.64+0xc] ;  /* 0x00000c06101a7981 */ /* 0x000f28000c1e9900 */
[----:B------:R-:W4:Y:S04]  /*1120*/  LDG.E.CONSTANT R25, desc[UR6][R16.64+0x10] ;  /* 0x0000100610197981 */ /* 0x000f28000c1e9900 */
[----:B------:R-:W4:Y:S01]  /*1130*/  LDG.E.CONSTANT R19, desc[UR6][R16.64+0x18] ;  /* 0x0000180610137981 */ /* 0x000f22000c1e9900 */
[----:B0-----:R-:W-:-:S03]  /*1140*/  IMAD.WIDE.U32 R2, R5, 0x4, R2 ;  /* 0x0000000405027825 */ /* 0x001fc600078e0002 */
[----:B------:R-:W4:Y:S04]  /*1150*/  LDL.128 R4, [R1+0x50] ;  /* 0x0000500001047983 */ /* 0x000f280000100c00 */
[----:B------:R-:W4:Y:S04]  /*1160*/  LDG.E.CONSTANT R18, desc[UR6][R16.64+0x14] ;  /* 0x0000140610127981 */ /* 0x000f28000c1e9900 */
[----:B------:R-:W4:Y:S01]  /*1170*/  LDG.E.CONSTANT R0, desc[UR6][R16.64+0x1c] ;  /* 0x00001c0610007981 */ /* 0x000f22000c1e9900 */
[----:B--2---:R-:W-:Y:S01]  /*1180*/  FADD R20, R20, R29 ;  /* 0x0000001d14147221 */ /* 0x004fe20000000000 */
[----:B-----5:R-:W-:-:S04]  /*1190*/  FADD R21, R21, R24 ;  /* 0x0000001815157221 */ /* 0x020fc80000000000 */
[----:B------:R-:W-:Y:S01]  /*11a0*/  FMNMX R20, R20, 6, PT ;  /* 0x40c0000014147809 */ /* 0x000fe20003800000 */
[----:B---3--:R-:W-:Y:S01]  /*11b0*/  FADD R13, R24, R13 ;  /* 0x0000000d180d7221 */ /* 0x008fe20000000000 */
[----:B----4-:R-:W-:Y:S01]  /*11c0*/  FADD R22, R22, R27 ;  /* 0x0000001b16167221 */ /* 0x010fe20000000000 */
[----:B------:R-:W-:Y:S01]  /*11d0*/  FADD R12, R29, R12 ;  /* 0x0000000c1d0c7221 */ /* 0x000fe20000000000 */
[----:B------:R-:W-:Y:S02]  /*11e0*/  FMNMX R20, RZ, R20, !PT ;  /* 0x00000014ff147209 */ /* 0x000fe40007800000 */
[----:B------:R-:W-:Y:S02]  /*11f0*/  FMNMX R21, R21, 6, PT ;  /* 0x40c0000015157809 */ /* 0x000fe40003800000 */
[----:B------:R-:W-:Y:S02]  /*1200*/  FMNMX R22, R22, 6, PT ;  /* 0x40c0000016167809 */ /* 0x000fe40003800000 */
[----:B------:R-:W-:Y:S01]  /*1210*/  FMNMX R13, R13, 6, PT ;  /* 0x40c000000d0d7809 */ /* 0x000fe20003800000 */
[----:B------:R0:W-:Y:S01]  /*1220*/  STG.E desc[UR6][R2.64], R20 ;  /* 0x0000001402007986 */ /* 0x0001e2000c101906 */
[----:B------:R-:W-:Y:S01]  /*1230*/  FMNMX R21, RZ, R21, !PT ;  /* 0x00000015ff157209 */ /* 0x000fe20007800000 */
[----:B------:R-:W-:Y:S01]  /*1240*/  FADD R23, R23, R26 ;  /* 0x0000001a17177221 */ /* 0x000fe20000000000 */
[----:B------:R-:W-:-:S02]  /*1250*/  FMNMX R12, R12, 6, PT ;  /* 0x40c000000c0c7809 */ /* 0x000fc40003800000 */
[----:B------:R-:W-:Y:S01]  /*1260*/  FMNMX R29, RZ, R22, !PT ;  /* 0x00000016ff1d7209 */ /* 0x000fe20007800000 */
[----:B------:R-:W-:Y:S01]  /*1270*/  FADD R22, R27, R14 ;  /* 0x0000000e1b167221 */ /* 0x000fe20000000000 */
[----:B------:R-:W-:Y:S01]  /*1280*/  FMNMX R28, RZ, R13, !PT ;  /* 0x0000000dff1c7209 */ /* 0x000fe20007800000 */
[----:B------:R1:W-:Y:S01]  /*1290*/  STG.E desc[UR6][R2.64+0x4], R21 ;  /* 0x0000041502007986 */ /* 0x0003e2000c101906 */
[----:B------:R-:W-:Y:S01]  /*12a0*/  FMNMX R24, RZ, R12, !PT ;  /* 0x0000000cff187209 */ /* 0x000fe20007800000 */
[----:B0-----:R-:W-:Y:S01]  /*12b0*/  FADD R20, R8, R25 ;  /* 0x0000001908147221 */ /* 0x001fe20000000000 */
[----:B------:R-:W-:Y:S01]  /*12c0*/  FADD R10, R10, R19 ;  /* 0x000000130a0a7221 */ /* 0x000fe20000000000 */
[----:B------:R0:W-:Y:S01]  /*12d0*/  STG.E desc[UR6][R2.64+0x5404], R28 ;  /* 0x0054041c02007986 */ /* 0x0001e2000c101906 */
[----:B------:R-:W-:Y:S01]  /*12e0*/  FMNMX R8, R23, 6, PT ;  /* 0x40c0000017087809 */ /* 0x000fe20003800000 */
[----:B------:R-:W-:Y:S01]  /*12f0*/  FADD R26, R26, R15 ;  /* 0x0000000f1a1a7221 */ /* 0x000fe20000000000 */
[----:B------:R-:W-:Y:S01]  /*1300*/  FMNMX R20, R20, 6, PT ;  /* 0x40c0000014147809 */ /* 0x000fe20003800000 */
[----:B------:R2:W-:Y:S01]  /*1310*/  STG.E desc[UR6][R2.64+0x8], R29 ;  /* 0x0000081d02007986 */ /* 0x0005e2000c101906 */
[----:B-1----:R-:W-:-:S03]  /*1320*/  FMNMX R21, R22, 6, PT ;  /* 0x40c0000016157809 */ /* 0x002fc60003800000 */
[----:B------:R1:W-:Y:S01]  /*1330*/  STG.E desc[UR6][R2.64+0x5400], R24 ;  /* 0x0054001802007986 */ /* 0x0003e2000c101906 */
[----:B------:R-:W-:Y:S01]  /*1340*/  FMNMX R10, R10, 6, PT ;  /* 0x40c000000a0a7809 */ /* 0x000fe20003800000 */
[----:B0-----:R-:W-:Y:S01]  /*1350*/  FADD R28, R25, R4 ;  /* 0x00000004191c7221 */ /* 0x001fe20000000000 */
[----:B------:R-:W-:Y:S01]  /*1360*/  FADD R4, R9, R18 ;  /* 0x0000001209047221 */ /* 0x000fe20000000000 */
[----:B------:R-:W-:Y:S01]  /*1370*/  FADD R9, R18, R5 ;  /* 0x0000000512097221 */ /* 0x000fe20000000000 */
[----:B------:R-:W3:Y:S01]  /*1380*/  LDL.128 R12, [R1+0x20] ;  /* 0x00002000010c7983 */ /* 0x000ee20000100c00 */
[----:B--2---:R-:W-:Y:S02]  /*1390*/  FMNMX R29, RZ, R8, !PT ;  /* 0x00000008ff1d7209 */ /* 0x004fe40007800000 */
[----:B------:R-:W-:Y:S01]  /*13a0*/  FMNMX R8, RZ, R20, !PT ;  /* 0x00000014ff087209 */ /* 0x000fe20007800000 */
[----:B------:R-:W3:Y:S01]  /*13b0*/  LDG.E.CONSTANT R27, desc[UR6][R16.64+0x20] ;  /* 0x00002006101b7981 */ /* 0x000ee2000c1e9900 */
[----:B-1----:R-:W-:Y:S01]  /*13c0*/  FMNMX R24, RZ, R21, !PT ;  /* 0x00000015ff187209 */ /* 0x002fe20007800000 */
[----:B------:R-:W-:Y:S01]  /*13d0*/  FADD R6, R19, R6 ;  /* 0x0000000613067221 */ /* 0x000fe20000000000 */
[----:B------:R-:W-:Y:S01]  /*13e0*/  FMNMX R22, R26, 6, PT ;  /* 0x40c000001a167809 */ /* 0x000fe20003800000 */
[----:B------:R-:W-:Y:S01]  /*13f0*/  FADD R11, R11, R0 ;  /* 0x000000000b0b7221 */ /* 0x000fe20000000000 */
[----:B------:R-:W-:Y:S01]  /*1400*/  FMNMX R4, R4, 6, PT ;  /* 0x40c0000004047809 */ /* 0x000fe20003800000 */
[----:B------:R-:W2:Y:S01]  /*1410*/  LDG.E.CONSTANT R18, desc[UR6][R16.64+0x24] ;  /* 0x0000240610127981 */ /* 0x000ea2000c1e9900 */
[----:B------:R-:W-:Y:S01]  /*1420*/  FMNMX R5, R28, 6, PT ;  /* 0x40c000001c057809 */ /* 0x000fe20003800000 */
[----:B------:R-:W-:Y:S01]  /*1430*/  FADD R28, R0, R7 ;  /* 0x00000007001c7221 */ /* 0x000fe20000000000 */
[----:B------:R-:W-:Y:S01]  /*1440*/  FMNMX R10, RZ, R10, !PT ;  /* 0x0000000aff0a7209 */ /* 0x000fe20007800000 */
[----:B------:R0:W-:Y:S01]  /*1450*/  STG.E desc[UR6][R2.64+0x5408], R24 ;  /* 0x0054081802007986 */ /* 0x0001e2000c101906 */
[----:B------:R-:W-:-:S03]  /*1460*/  FMNMX R26, RZ, R22, !PT ;  /* 0x00000016ff1a7209 */ /* 0x000fc60007800000 */
[----:B------:R1:W-:Y:S01]  /*1470*/  STG.E desc[UR6][R2.64+0x10], R8 ;  /* 0x0000100802007986 */ /* 0x0003e2000c101906 */
[----:B------:R-:W-:-:S03]  /*1480*/  FMNMX R0, R6, 6, PT ;  /* 0x40c0000006007809 */ /* 0x000fc60003800000 */
[----:B------:R4:W-:Y:S01]  /*1490*/  STG.E desc[UR6][R2.64+0x18], R10 ;  /* 0x0000180a02007986 */ /* 0x0009e2000c101906 */
[----:B0-----:R-:W-:-:S03]  /*14a0*/  FMNMX R24, R9, 6, PT ;  /* 0x40c0000009187809 */ /* 0x001fc60003800000 */
[----:B------:R-:W-:Y:S01]  /*14b0*/  STG.E desc[UR6][R2.64+0xc], R29 ;  /* 0x00000c1d02007986 */ /* 0x000fe2000c101906 */
[----:B------:R-:W-:Y:S02]  /*14c0*/  FMNMX R9, RZ, R4, !PT ;  /* 0x00000004ff097209 */ /* 0x000fe40007800000 */
[----:B-1----:R-:W-:Y:S01]  /*14d0*/  FMNMX R8, RZ, R5, !PT ;  /* 0x00000005ff087209 */ /* 0x002fe20007800000 */
[----:B------:R0:W-:Y:S01]  /*14e0*/  STG.E desc[UR6][R2.64+0x540c], R26 ;  /* 0x00540c1a02007986 */ /* 0x0001e2000c101906 */
[----:B----4-:R-:W-:-:S03]  /*14f0*/  FMNMX R10, R28, 6, PT ;  /* 0x40c000001c0a7809 */ /* 0x010fc60003800000 */
[----:B------:R1:W-:Y:S04]  /*1500*/  STG.E desc[UR6][R2.64+0x14], R9 ;  /* 0x0000140902007986 */ /* 0x0003e8000c101906 */
[----:B------:R4:W-:Y:S01]  /*1510*/  STG.E desc[UR6][R2.64+0x5410], R8 ;  /* 0x0054100802007986 */ /* 0x0009e2000c101906 */
[----:B0-----:R-:W-:-:S03]  /*1520*/  FMNMX R26, RZ, R24, !PT ;  /* 0x00000018ff1a7209 */ /* 0x001fc60007800000 */
[----:B------:R-:W5:Y:S01]  /*1530*/  LDG.E.CONSTANT R25, desc[UR6][R16.64+0x28] ;  /* 0x0000280610197981 */ /* 0x000f62000c1e9900 */
[----:B-1----:R-:W-:-:S03]  /*1540*/  FMNMX R9, RZ, R0, !PT ;  /* 0x00000000ff097209 */ /* 0x002fc60007800000 */
[----:B------:R-:W5:Y:S01]  /*1550*/  LDL.128 R4, [R1+0x30] ;  /* 0x0000300001047983 */ /* 0x000f620000100c00 */
[----:B----4-:R-:W-:-:S03]  /*1560*/  FMNMX R8, R11, 6, PT ;  /* 0x40c000000b087809 */ /* 0x010fc60003800000 */
[----:B------:R-:W4:Y:S01]  /*1570*/  LDG.E.CONSTANT R29, desc[UR6][R16.64+0x30] ;  /* 0x00003006101d7981 */ /* 0x000f22000c1e9900 */
[----:B------:R-:W-:-:S03]  /*1580*/  FMNMX R11, RZ, R10, !PT ;  /* 0x0000000aff0b7209 */ /* 0x000fc60007800000 */
[----:B------:R-:W4:Y:S04]  /*1590*/  LDG.E.CONSTANT R0, desc[UR6][R16.64+0x34] ;  /* 0x0000340610007981 */ /* 0x000f28000c1e9900 */
[----:B------:R0:W-:Y:S04]  /*15a0*/  STG.E desc[UR6][R2.64+0x5414], R26 ;  /* 0x0054141a02007986 */ /* 0x0001e8000c101906 */
[----:B------:R-:W4:Y:S04]  /*15b0*/  LDG.E.CONSTANT R19, desc[UR6][R16.64+0x38] ;  /* 0x0000380610137981 */ /* 0x000f28000c1e9900 */
[----:B------:R-:W-:Y:S01]  /*15c0*/  STG.E desc[UR6][R2.64+0x5418], R9 ;  /* 0x0054180902007986 */ /* 0x000fe2000c101906 */
[----:B0-----:R-:W-:-:S03]  /*15d0*/  FMNMX R26, RZ, R8, !PT ;  /* 0x00000008ff1a7209 */ /* 0x001fc60007800000 */
[----:B------:R0:W-:Y:S04]  /*15e0*/  STG.E desc[UR6][R2.64+0x541c], R11 ;  /* 0x00541c0b02007986 */ /* 0x0001e8000c101906 */
[----:B------:R-:W4:Y:S04]  /*15f0*/  LDL.128 R20, [R1+0x60] ;  /* 0x0000600001147983 */ /* 0x000f280000100c00 */
[----:B------:R-:W4:Y:S04]  /*1600*/  LDG.E.CONSTANT R24, desc[UR6][R16.64+0x2c] ;  /* 0x00002c0610187981 */ /* 0x000f28000c1e9900 */
[----:B------:R1:W4:Y:S04]  /*1610*/  LDG.E.CONSTANT R28, desc[UR6][R16.64+0x3c] ;  /* 0x00003c06101c7981 */ /* 0x000328000c1e9900 */
[----:B0-----:R-:W4:Y:S04]  /*1620*/  LDL.128 R8, [R1+0x70] ;  /* 0x0000700001087983 */ /* 0x001f280000100c00 */
[----:B------:R-:W-:Y:S01]  /*1630*/  STG.E desc[UR6][R2.64+0x1c], R26 ;  /* 0x00001c1a02007986 */ /* 0x000fe2000c101906 */
[----:B---3--:R-:W-:-:S05]  /*1640*/  FADD R12, R12, R27 ;  /* 0x0000001b0c0c7221 */ /* 0x008fca0000000000 */
[----:B------:R-:W-:Y:S01]  /*1650*/  FMNMX R12, R12, 6, PT ;  /* 0x40c000000c0c7809 */ /* 0x000fe20003800000 */
[----:B--2---:R-:W-:-:S03]  /*1660*/  FADD R13, R13, R18 ;  /* 0x000000120d0d7221 */ /* 0x004fc60000000000 */
[----:B------:R-:W-:Y:S02]  /*1670*/  FMNMX R12, RZ, R12, !PT ;  /* 0x0000000cff0c7209 */ /* 0x000fe40007800000 */
[----:B------:R-:W-:-:S03]  /*1680*/  FMNMX R13, R13, 6, PT ;  /* 0x40c000000d0d7809 */ /* 0x000fc60003800000 */
[----:B------:R0:W-:Y:S01]  /*1690*/  STG.E desc[UR6][R2.64+0x20], R12 ;  /* 0x0000200c02007986 */ /* 0x0001e2000c101906 */
[----:B------:R-:W-:-:S05]  /*16a0*/  FMNMX R13, RZ, R13, !PT ;  /* 0x0000000dff0d7209 */ /* 0x000fca0007800000 */
[----:B------:R2:W-:Y:S01]  /*16b0*/  STG.E desc[UR6][R2.64+0x24], R13 ;  /* 0x0000240d02007986 */ /* 0x0005e2000c101906 */
[----:B-----5:R-:W-:Y:S01]  /*16c0*/  FADD R14, R14, R25 ;  /* 0x000000190e0e7221 */ /* 0x020fe20000000000 */
[----:B----4-:R-:W-:Y:S01]  /*16d0*/  FADD R4, R4, R29 ;  /* 0x0000001d04047221 */ /* 0x010fe20000000000 */
[----:B------:R-:W-:-:S03]  /*16e0*/  FADD R5, R5, R0 ;  /* 0x0000000005057221 */ /* 0x000fc60000000000 */
[----:B------:R-:W-:Y:S02]  /*16f0*/  FMNMX R14, R14, 6, PT ;  /* 0x40c000000e0e7809 */ /* 0x000fe40003800000 */
[----:B------:R-:W-:Y:S01]  /*1700*/  FMNMX R4, R4, 6, PT ;  /* 0x40c0000004047809 */ /* 0x000fe20003800000 */
[----:B0-----:R-:W-:Y:S01]  /*1710*/  FADD R12, R6, R19 ;  /* 0x00000013060c7221 */ /* 0x001fe20000000000 */
[----:B------:R-:W-:Y:S02]  /*1720*/  FMNMX R6, R5, 6, PT ;  /* 0x40c0000005067809 */ /* 0x000fe40003800000 */
[----:B-1----:R-:W-:Y:S02]  /*1730*/  FMNMX R17, RZ, R14, !PT ;  /* 0x0000000eff117209 */ /* 0x002fe40007800000 */
[----:B------:R-:W-:Y:S02]  /*1740*/  FMNMX R5, RZ, R4, !PT ;  /* 0x00000004ff057209 */ /* 0x000fe40007800000 */
[----:B--2---:R-:W-:Y:S01]  /*1750*/  FMNMX R13, RZ, R6, !PT ;  /* 0x00000006ff0d7209 */ /* 0x004fe20007800000 */
[----:B------:R-:W-:Y:S01]  /*1760*/  FADD R20, R27, R20 ;  /* 0x000000141b147221 */ /* 0x000fe20000000000 */
        /* <DEDUP_REMOVED lines=9> */
[----:B------:R-:W-:-:S02]  /*1800*/  FMNMX R20, R20, 6, PT ;  /* 0x40c0000014147809 */ /* 0x000fc40003800000 */
[----:B------:R-:W-:Y:S02]  /*1810*/  FMNMX R16, R21, 6, PT ;  /* 0x40c0000015107809 */ /* 0x000fe40003800000 */
[----:B------:R-:W-:Y:S02]  /*1820*/  FMNMX R22, R22, 6, PT ;  /* 0x40c0000016167809 */ /* 0x000fe40003800000 */
[----:B------:R-:W-:Y:S02]  /*1830*/  FMNMX R15, R15, 6, PT ;  /* 0x40c000000f0f7809 */ /* 0x000fe40003800000 */
[----:B------:R-:W-:Y:S02]  /*1840*/  FMNMX R23, R23, 6, PT ;  /* 0x40c0000017177809 */ /* 0x000fe40003800000 */
[----:B------:R-:W-:Y:S02]  /*1850*/  FMNMX R12, R12, 6, PT ;  /* 0x40c000000c0c7809 */ /* 0x000fe40003800000 */
[----:B------:R-:W-:-:S02]  /*1860*/  FMNMX R7, R7, 6, PT ;  /* 0x40c0000007077809 */ /* 0x000fc40003800000 */
[----:B------:R-:W-:Y:S02]  /*1870*/  FMNMX R8, R8, 6, PT ;  /* 0x40c0000008087809 */ /* 0x000fe40003800000 */
[----:B------:R-:W-:Y:S02]  /*1880*/  FMNMX R9, R9, 6, PT ;  /* 0x40c0000009097809 */ /* 0x000fe40003800000 */
[----:B------:R-:W-:Y:S02]  /*1890*/  FMNMX R10, R10, 6, PT ;  /* 0x40c000000a0a7809 */ /* 0x000fe40003800000 */
[----:B------:R-:W-:Y:S01]  /*18a0*/  FMNMX R0, R11, 6, PT ;  /* 0x40c000000b007809 */ /* 0x000fe20003800000 */
[----:B------:R0:W-:Y:S01]  /*18b0*/  STG.E desc[UR6][R2.64+0x28], R17 ;  /* 0x0000281102007986 */ /* 0x0001e2000c101906 */
[----:B------:R-:W-:Y:S02]  /*18c0*/  FMNMX R21, RZ, R20, !PT ;  /* 0x00000014ff157209 */ /* 0x000fe40007800000 */
[----:B------:R-:W-:Y:S01]  /*18d0*/  FMNMX R25, RZ, R16, !PT ;  /* 0x00000010ff197209 */ /* 0x000fe20007800000 */
[----:B------:R1:W-:Y:S01]  /*18e0*/  STG.E desc[UR6][R2.64+0x30], R5 ;  /* 0x0000300502007986 */ /* 0x0003e2000c101906 */
[----:B------:R-:W-:-:S02]  /*18f0*/  FMNMX R27, RZ, R22, !PT ;  /* 0x00000016ff1b7209 */ /* 0x000fc40007800000 */
[----:B------:R-:W-:Y:S01]  /*1900*/  FMNMX R15, RZ, R15, !PT ;  /* 0x0000000fff0f7209 */ /* 0x000fe20007800000 */
[----:B------:R2:W-:Y:S01]  /*1910*/  STG.E desc[UR6][R2.64+0x34], R13 ;  /* 0x0000340d02007986 */ /* 0x0005e2000c101906 */
[----:B------:R-:W-:Y:S02]  /*1920*/  FMNMX R23, RZ, R23, !PT ;  /* 0x00000017ff177209 */ /* 0x000fe40007800000 */
[----:B------:R-:W-:Y:S02]  /*1930*/  FMNMX R7, RZ, R7, !PT ;  /* 0x00000007ff077209 */ /* 0x000fe40007800000 */
[----:B0-----:R-:W-:Y:S02]  /*1940*/  FMNMX R17, RZ, R12, !PT ;  /* 0x0000000cff117209 */ /* 0x001fe40007800000 */
[----:B------:R-:W-:Y:S02]  /*1950*/  FMNMX R9, RZ, R9, !PT ;  /* 0x00000009ff097209 */ /* 0x000fe40007800000 */
[----:B-1----:R-:W-:-:S02]  /*1960*/  FMNMX R5, RZ, R8, !PT ;  /* 0x00000008ff057209 */ /* 0x002fc40007800000 */
[----:B------:R-:W-:Y:S02]  /*1970*/  FMNMX R11, RZ, R10, !PT ;  /* 0x0000000aff0b7209 */ /* 0x000fe40007800000 */
[----:B--2---:R-:W-:Y:S01]  /*1980*/  FMNMX R13, RZ, R0, !PT ;  /* 0x00000000ff0d7209 */ /* 0x004fe20007800000 */
[----:B------:R-:W-:Y:S04]  /*1990*/  STG.E desc[UR6][R2.64+0x5420], R21 ;  /* 0x0054201502007986 */ /* 0x000fe8000c101906 */
        /* <DEDUP_REMOVED lines=9> */
[----:B------:R-:W-:Y:S01]  /*1a30*/  STG.E desc[UR6][R2.64+0x543c], R13 ;  /* 0x00543c0d02007986 */ /* 0x000fe2000c101906 */
[----:B------:R-:W-:Y:S05]  /*1a40*/  EXIT ;  /* 0x000000000000794d */ /* 0x000fea0003800000 */
.L_x_7:
[----:B------:R-:W-:-:S00]  /*1a50*/  BRA `(.L_x_7) ;  /* 0xfffffffc00fc7947 */ /* 0x000fc0000383ffff */
[----:B------:R-:W-:-:S00]  /*1a60*/  NOP ;  /* 0x0000000000007918 */ /* 0x000fc00000000000 */
        /* <DEDUP_REMOVED lines=9> */
.L_x_8:


//--------------------- .nv.shared.my_kernel_kernel0 --------------------------
	.section	.nv.shared.my_kernel_kernel0,"aw",@nobits
	.sectionflags	@""
	.align	4
.nv.shared.my_kernel_kernel0:
	.zero		37120


//--------------------- .nv.shared.reserved.0     --------------------------
	.section	.nv.shared.reserved.0,"aw",@nobits
	.weak		__nv_reservedSMEM_offset_0_alias
	.size		__nv_reservedSMEM_offset_0_alias, 0, 64
	.other		__nv_reservedSMEM_offset_0_alias,@"STO_CUDA_RESERVED_SHARED STV_DEFAULT"
__nv_reservedSMEM_offset_0_alias:
	.zero		0
	.zero		64


//--------------------- .nv.constant0.my_kernel_kernel0 --------------------------
	.section	.nv.constant0.my_kernel_kernel0,"a",@progbits
	.sectionflags	@""
	.align	4
.nv.constant0.my_kernel_kernel0:
	.zero		928


//--------------------- SYMBOLS --------------------------

	.type		.nv.reservedSmem.offset0,@object
	.size		.nv.reservedSmem.offset0,0x4
	.type		.nv.reservedSmem.cap,@object
	.size		.nv.reservedSmem.cap,0x4
